	.target	sm_90a

	.elftype	@"ET_EXEC"


//--------------------- .note.nv.tkinfo           --------------------------
	.section	.note.nv.tkinfo,"",@"SHT_NOTE"
	.sectionflags	@"SHF_NOTE_NV_TKINFO"
	.tkinfo
        /*0018*/ 	.word	0x00000002
        /*0030*/ 	.string	""
        /*0030*/ 	.string	"ptxas"
        /*0030*/ 	.string	"Cuda compilation tools, release 13.0, V13.0.88"
        /*0030*/ 	.string	"Build cuda_13.0.r13.0/compiler.36424714_0"
        /*0030*/ 	.string	"-arch sm_90a -m 64 "



//--------------------- .note.nv.cuinfo           --------------------------
	.section	.note.nv.cuinfo,"",@"SHT_NOTE"
	.sectionflags	@"SHF_NOTE_NV_CUINFO"
        /*0018*/ 	.short	0x0002
        /*001a*/ 	.short	0x005a
        /*001c*/ 	.short	0x0082
	.zero		2


//--------------------- .nv.info                  --------------------------
	.section	.nv.info,"",@"SHT_CUDA_INFO"
	.align	4


	//----- nvinfo : EIATTR_REGCOUNT
	.align		4
        /*0000*/ 	.byte	0x04, 0x2f
        /*0002*/ 	.short	(.L_12 - .L_11)
	.align		4
.L_11:
        /*0004*/ 	.word	index@(_ZN7cutlass13device_kernelINS_4gemm6kernel13GemmUniversalIN4cute5tupleIJiiiiEEENS1_10collective13CollectiveMmaINS1_40MainloopSm90TmaGmmaWarpSpecializedSparseILi6ENS5_IJNS4_1CILi2EEENSA_ILi1EEESC_EEENS1_35KernelTmaWarpSpecializedCooperativeEEENS5_IJNSA_ILi128EEENSA_ILi64EEESG_EEENS_6half_tENS5_IJNS4_6LayoutINS5_IJiNS5_IJSB_iEEEiEEENS5_IJlNS5_IJSC_SB_EEElEEEEENSK_INS5_IJNS5_IJNS5_IJNSA_ILi8EEESB_NSA_ILi4EEEEEEiEEENS5_IJNS5_IJNSA_ILi16EEESB_SR_EEEiEEEiEEENS5_IJNS5_IJNS5_IJSG_SU_NSA_ILi2048EEEEEENSA_ILi8192EEEEEENS5_IJNS5_IJSC_NSA_ILi1024EEENSA_ILi32EEEEEElEEElEEEEEEEESJ_NS5_IJlSC_lEEENS4_8TiledMMAINS4_8MMA_AtomIJNS4_4SM904GMMA6SPARSE26GMMA_64x64x32_F32F16F16_SSILNS1D_5MajorE0ELS1G_0ELNS1D_7ScaleInE1ELS1H_1ELNS1D_9SparseSelE0EEEEEENSK_ISD_NS5_IJSC_NSA_ILi0EEES1L_EEEEENS5_IJNS4_10UnderscoreES1O_S1O_EEEEENS4_13SM90_TMA_LOADENS4_14ComposedLayoutINS4_7SwizzleILi3ELi4ELi3EEENS4_25smem_sparse_ptr_flag_bitsILi2ELi16EEENSK_INS5_IJNS5_IJSC_SQ_EEENS5_IJSB_SH_EEEEEENS5_IJNS5_IJS1L_SG_EEESN_EEEEEEEvNS4_8identityENS4_23SM90_TMA_LOAD_MULTICASTENS1S_IS1U_NS4_18smem_ptr_flag_bitsILi16EEENSK_INS5_IJSQ_SH_EEENS5_IJSH_SC_EEEEEEEvS24_EENS_8epilogue10collective6detail29Sm90TmaWarpSpecializedAdapterINS2E_15DefaultEpilogueIfNS5_IJSC_llEEES2I_NS2D_6thread17LinearCombinationIfLi1EffLNS2J_9ScaleType4KindE0ELNS_15FloatRoundStyleE2EfEENS1_15EpilogueDefaultEEEEEvvEEEEvNT_6ParamsE)
        /*0008*/ 	.word	0x000000a8


	//----- nvinfo : EIATTR_FRAME_SIZE
	.align		4
.L_12:
        /*000c*/ 	.byte	0x04, 0x11
        /*000e*/ 	.short	(.L_14 - .L_13)
	.align		4
.L_13:
        /*0010*/ 	.word	index@(_ZN7cutlass13device_kernelINS_4gemm6kernel13GemmUniversalIN4cute5tupleIJiiiiEEENS1_10collective13CollectiveMmaINS1_40MainloopSm90TmaGmmaWarpSpecializedSparseILi6ENS5_IJNS4_1CILi2EEENSA_ILi1EEESC_EEENS1_35KernelTmaWarpSpecializedCooperativeEEENS5_IJNSA_ILi128EEENSA_ILi64EEESG_EEENS_6half_tENS5_IJNS4_6LayoutINS5_IJiNS5_IJSB_iEEEiEEENS5_IJlNS5_IJSC_SB_EEElEEEEENSK_INS5_IJNS5_IJNS5_IJNSA_ILi8EEESB_NSA_ILi4EEEEEEiEEENS5_IJNS5_IJNSA_ILi16EEESB_SR_EEEiEEEiEEENS5_IJNS5_IJNS5_IJSG_SU_NSA_ILi2048EEEEEENSA_ILi8192EEEEEENS5_IJNS5_IJSC_NSA_ILi1024EEENSA_ILi32EEEEEElEEElEEEEEEEESJ_NS5_IJlSC_lEEENS4_8TiledMMAINS4_8MMA_AtomIJNS4_4SM904GMMA6SPARSE26GMMA_64x64x32_F32F16F16_SSILNS1D_5MajorE0ELS1G_0ELNS1D_7ScaleInE1ELS1H_1ELNS1D_9SparseSelE0EEEEEENSK_ISD_NS5_IJSC_NSA_ILi0EEES1L_EEEEENS5_IJNS4_10UnderscoreES1O_S1O_EEEEENS4_13SM90_TMA_LOADENS4_14ComposedLayoutINS4_7SwizzleILi3ELi4ELi3EEENS4_25smem_sparse_ptr_flag_bitsILi2ELi16EEENSK_INS5_IJNS5_IJSC_SQ_EEENS5_IJSB_SH_EEEEEENS5_IJNS5_IJS1L_SG_EEESN_EEEEEEEvNS4_8identityENS4_23SM90_TMA_LOAD_MULTICASTENS1S_IS1U_NS4_18smem_ptr_flag_bitsILi16EEENSK_INS5_IJSQ_SH_EEENS5_IJSH_SC_EEEEEEEvS24_EENS_8epilogue10collective6detail29Sm90TmaWarpSpecializedAdapterINS2E_15DefaultEpilogueIfNS5_IJSC_llEEES2I_NS2D_6thread17LinearCombinationIfLi1EffLNS2J_9ScaleType4KindE0ELNS_15FloatRoundStyleE2EfEENS1_15EpilogueDefaultEEEEEvvEEEEvNT_6ParamsE)
        /*0014*/ 	.word	0x00000000


	//----- nvinfo : EIATTR_MIN_STACK_SIZE
	.align		4
.L_14:
        /*0018*/ 	.byte	0x04, 0x12
        /*001a*/ 	.short	(.L_16 - .L_15)
	.align		4
.L_15:
        /*001c*/ 	.word	index@(_ZN7cutlass13device_kernelINS_4gemm6kernel13GemmUniversalIN4cute5tupleIJiiiiEEENS1_10collective13CollectiveMmaINS1_40MainloopSm90TmaGmmaWarpSpecializedSparseILi6ENS5_IJNS4_1CILi2EEENSA_ILi1EEESC_EEENS1_35KernelTmaWarpSpecializedCooperativeEEENS5_IJNSA_ILi128EEENSA_ILi64EEESG_EEENS_6half_tENS5_IJNS4_6LayoutINS5_IJiNS5_IJSB_iEEEiEEENS5_IJlNS5_IJSC_SB_EEElEEEEENSK_INS5_IJNS5_IJNS5_IJNSA_ILi8EEESB_NSA_ILi4EEEEEEiEEENS5_IJNS5_IJNSA_ILi16EEESB_SR_EEEiEEEiEEENS5_IJNS5_IJNS5_IJSG_SU_NSA_ILi2048EEEEEENSA_ILi8192EEEEEENS5_IJNS5_IJSC_NSA_ILi1024EEENSA_ILi32EEEEEElEEElEEEEEEEESJ_NS5_IJlSC_lEEENS4_8TiledMMAINS4_8MMA_AtomIJNS4_4SM904GMMA6SPARSE26GMMA_64x64x32_F32F16F16_SSILNS1D_5MajorE0ELS1G_0ELNS1D_7ScaleInE1ELS1H_1ELNS1D_9SparseSelE0EEEEEENSK_ISD_NS5_IJSC_NSA_ILi0EEES1L_EEEEENS5_IJNS4_10UnderscoreES1O_S1O_EEEEENS4_13SM90_TMA_LOADENS4_14ComposedLayoutINS4_7SwizzleILi3ELi4ELi3EEENS4_25smem_sparse_ptr_flag_bitsILi2ELi16EEENSK_INS5_IJNS5_IJSC_SQ_EEENS5_IJSB_SH_EEEEEENS5_IJNS5_IJS1L_SG_EEESN_EEEEEEEvNS4_8identityENS4_23SM90_TMA_LOAD_MULTICASTENS1S_IS1U_NS4_18smem_ptr_flag_bitsILi16EEENSK_INS5_IJSQ_SH_EEENS5_IJSH_SC_EEEEEEEvS24_EENS_8epilogue10collective6detail29Sm90TmaWarpSpecializedAdapterINS2E_15DefaultEpilogueIfNS5_IJSC_llEEES2I_NS2D_6thread17LinearCombinationIfLi1EffLNS2J_9ScaleType4KindE0ELNS_15FloatRoundStyleE2EfEENS1_15EpilogueDefaultEEEEEvvEEEEvNT_6ParamsE)
        /*0020*/ 	.word	0x00000000
.L_16:


//--------------------- .nv.compat                --------------------------
	.section	.nv.compat,"",@"SHT_CUDA_COMPAT_INFO"
	.align	4
        /*0000*/ 	.byte	0x02, 0x09, 0x01, 0x00, 0x02, 0x02, 0x04, 0x00, 0x02, 0x05, 0x05, 0x00, 0x03, 0x07, 0x01, 0x01
        /*0010*/ 	.byte	0x02, 0x03, 0x01, 0x00, 0x02, 0x06, 0x01, 0x00, 0x04, 0x0b, 0x08, 0x00, 0x00, 0x00, 0x00, 0x00
        /*0020*/ 	.byte	0x00, 0x00, 0x00, 0x00


//--------------------- .nv.info._ZN7cutlass13device_kernelINS_4gemm6kernel13GemmUniversalIN4cute5tupleIJiiiiEEENS1_10collective13CollectiveMmaINS1_40MainloopSm90TmaGmmaWarpSpecializedSparseILi6ENS5_IJNS4_1CILi2EEENSA_ILi1EEESC_EEENS1_35KernelTmaWarpSpecializedCooperativeEEENS5_IJNSA_ILi128EEENSA_ILi64EEESG_EEENS_6half_tENS5_IJNS4_6LayoutINS5_IJiNS5_IJSB_iEEEiEEENS5_IJlNS5_IJSC_SB_EEElEEEEENSK_INS5_IJNS5_IJNS5_IJNSA_ILi8EEESB_NSA_ILi4EEEEEEiEEENS5_IJNS5_IJNSA_ILi16EEESB_SR_EEEiEEEiEEENS5_IJNS5_IJNS5_IJSG_SU_NSA_ILi2048EEEEEENSA_ILi8192EEEEEENS5_IJNS5_IJSC_NSA_ILi1024EEENSA_ILi32EEEEEElEEElEEEEEEEESJ_NS5_IJlSC_lEEENS4_8TiledMMAINS4_8MMA_AtomIJNS4_4SM904GMMA6SPARSE26GMMA_64x64x32_F32F16F16_SSILNS1D_5MajorE0ELS1G_0ELNS1D_7ScaleInE1ELS1H_1ELNS1D_9SparseSelE0EEEEEENSK_ISD_NS5_IJSC_NSA_ILi0EEES1L_EEEEENS5_IJNS4_10UnderscoreES1O_S1O_EEEEENS4_13SM90_TMA_LOADENS4_14ComposedLayoutINS4_7SwizzleILi3ELi4ELi3EEENS4_25smem_sparse_ptr_flag_bitsILi2ELi16EEENSK_INS5_IJNS5_IJSC_SQ_EEENS5_IJSB_SH_EEEEEENS5_IJNS5_IJS1L_SG_EEESN_EEEEEEEvNS4_8identityENS4_23SM90_TMA_LOAD_MULTICASTENS1S_IS1U_NS4_18smem_ptr_flag_bitsILi16EEENSK_INS5_IJSQ_SH_EEENS5_IJSH_SC_EEEEEEEvS24_EENS_8epilogue10collective6detail29Sm90TmaWarpSpecializedAdapterINS2E_15DefaultEpilogueIfNS5_IJSC_llEEES2I_NS2D_6thread17LinearCombinationIfLi1EffLNS2J_9ScaleType4KindE0ELNS_15FloatRoundStyleE2EfEENS1_15EpilogueDefaultEEEEEvvEEEEvNT_6ParamsE --------------------------
	.section	.nv.info._ZN7cutlass13device_kernelINS_4gemm6kernel13GemmUniversalIN4cute5tupleIJiiiiEEENS1_10collective13CollectiveMmaINS1_40MainloopSm90TmaGmmaWarpSpecializedSparseILi6ENS5_IJNS4_1CILi2EEENSA_ILi1EEESC_EEENS1_35KernelTmaWarpSpecializedCooperativeEEENS5_IJNSA_ILi128EEENSA_ILi64EEESG_EEENS_6half_tENS5_IJNS4_6LayoutINS5_IJiNS5_IJSB_iEEEiEEENS5_IJlNS5_IJSC_SB_EEElEEEEENSK_INS5_IJNS5_IJNS5_IJNSA_ILi8EEESB_NSA_ILi4EEEEEEiEEENS5_IJNS5_IJNSA_ILi16EEESB_SR_EEEiEEEiEEENS5_IJNS5_IJNS5_IJSG_SU_NSA_ILi2048EEEEEENSA_ILi8192EEEEEENS5_IJNS5_IJSC_NSA_ILi1024EEENSA_ILi32EEEEEElEEElEEEEEEEESJ_NS5_IJlSC_lEEENS4_8TiledMMAINS4_8MMA_AtomIJNS4_4SM904GMMA6SPARSE26GMMA_64x64x32_F32F16F16_SSILNS1D_5MajorE0ELS1G_0ELNS1D_7ScaleInE1ELS1H_1ELNS1D_9SparseSelE0EEEEEENSK_ISD_NS5_IJSC_NSA_ILi0EEES1L_EEEEENS5_IJNS4_10UnderscoreES1O_S1O_EEEEENS4_13SM90_TMA_LOADENS4_14ComposedLayoutINS4_7SwizzleILi3ELi4ELi3EEENS4_25smem_sparse_ptr_flag_bitsILi2ELi16EEENSK_INS5_IJNS5_IJSC_SQ_EEENS5_IJSB_SH_EEEEEENS5_IJNS5_IJS1L_SG_EEESN_EEEEEEEvNS4_8identityENS4_23SM90_TMA_LOAD_MULTICASTENS1S_IS1U_NS4_18smem_ptr_flag_bitsILi16EEENSK_INS5_IJSQ_SH_EEENS5_IJSH_SC_EEEEEEEvS24_EENS_8epilogue10collective6detail29Sm90TmaWarpSpecializedAdapterINS2E_15DefaultEpilogueIfNS5_IJSC_llEEES2I_NS2D_6thread17LinearCombinationIfLi1EffLNS2J_9ScaleType4KindE0ELNS_15FloatRoundStyleE2EfEENS1_15EpilogueDefaultEEEEEvvEEEEvNT_6ParamsE,"",@"SHT_CUDA_INFO"
	.sectionflags	@""
	.align	4


	//----- nvinfo : EIATTR_CUDA_API_VERSION
	.align		4
        /*0000*/ 	.byte	0x04, 0x37
        /*0002*/ 	.short	(.L_18 - .L_17)
.L_17:
        /*0004*/ 	.word	0x00000082


	//----- nvinfo : EIATTR_KPARAM_INFO
	.align		4
.L_18:
        /*0008*/ 	.byte	0x04, 0x17
        /*000a*/ 	.short	(.L_20 - .L_19)
.L_19:
        /*000c*/ 	.word	0x00000000
        /*0010*/ 	.short	0x0000
        /*0012*/ 	.short	0x0070
        /*0014*/ 	.byte	0x00, 0xf0, 0x01, 0x14


	//----- nvinfo : EIATTR_SPARSE_MMA_MASK
	.align		4
.L_20:
        /*0018*/ 	.byte	0x03, 0x50
        /*001a*/ 	.short	0x0002


	//----- nvinfo : EIATTR_MAXREG_COUNT
	.align		4
        /*001c*/ 	.byte	0x03, 0x1b
        /*001e*/ 	.short	0x00a8


	//----- nvinfo : EIATTR_NUM_BARRIERS
	.align		4
        /*0020*/ 	.byte	0x02, 0x4c
        /*0022*/ 	.byte	0x01
	.zero		1


	//----- nvinfo : EIATTR_MERCURY_ISA_VERSION
	.align		4
        /*0024*/ 	.byte	0x03, 0x5f
        /*0026*/ 	.short	0x0101


	//----- nvinfo : EIATTR_INT_WARP_WIDE_INSTR_OFFSETS
	.align		4
        /*0028*/ 	.byte	0x04, 0x31
        /*002a*/ 	.short	(.L_22 - .L_21)


	//   ....[0]....
.L_21:
        /*002c*/ 	.word	0x00000540


	//   ....[1]....
        /*0030*/ 	.word	0x00000680


	//   ....[2]....
        /*0034*/ 	.word	0x00000720


	//----- nvinfo : EIATTR_COOP_GROUP_MASK_REGIDS
	.align		4
.L_22:
        /*0038*/ 	.byte	0x04, 0x29
        /*003a*/ 	.short	(.L_24 - .L_23)


	//   ....[0]....
.L_23:
        /*003c*/ 	.word	0xffffffff


	//   ....[1]....
        /*0040*/ 	.word	0xffffffff


	//   ....[2]....
        /*0044*/ 	.word	0xffffffff


	//   ....[3]....
        /*0048*/ 	.word	0xffffffff


	//   ....[4]....
        /*004c*/ 	.word	0xffffffff


	//   ....[5]....
        /*0050*/ 	.word	0xffffffff


	//----- nvinfo : EIATTR_COOP_GROUP_INSTR_OFFSETS
	.align		4
.L_24:
        /*0054*/ 	.byte	0x04, 0x28
        /*0056*/ 	.short	(.L_26 - .L_25)


	//   ....[0]....
.L_25:
        /*0058*/ 	.word	0x00000060


	//   ....[1]....
        /*005c*/ 	.word	0x00000070


	//   ....[2]....
        /*0060*/ 	.word	0x00000160


	//   ....[3]....
        /*0064*/ 	.word	0x00000350


	//   ....[4]....
        /*0068*/ 	.word	0x00000850


	//   ....[5]....
        /*006c*/ 	.word	0x000012d0


	//----- nvinfo : EIATTR_REG_RECONFIG
	.align		4
.L_26:
        /*0070*/ 	.byte	0x01, 0x54
	.zero		2


	//----- nvinfo : EIATTR_MBARRIER_INSTR_OFFSETS
	.align		4
        /*0074*/ 	.byte	0x04, 0x39
        /*0076*/ 	.short	(.L_28 - .L_27)


	//   ....[0]....
.L_27:
        /*0078*/ 	.word	0x00000260
        /*007c*/ 	.word	0x000000ff
        /*0080*/ 	.word	0x00000000
        /*0084*/ 	.short	0x0100
        /*0086*/ 	.byte	0x08
	.zero		1


	//   ....[1]....
        /*0088*/ 	.word	0x00000270
        /*008c*/ 	.word	0x000000ff
        /*0090*/ 	.word	0x00000030
        /*0094*/ 	.short	0x0100
        /*0096*/ 	.byte	0x08
	.zero		1


	//   ....[2]....
        /*0098*/ 	.word	0x00000280
        /*009c*/ 	.word	0x000000ff
        /*00a0*/ 	.word	0x00000008
        /*00a4*/ 	.short	0x0100
        /*00a6*/ 	.byte	0x08
	.zero		1


	//   ....[3]....
        /*00a8*/ 	.word	0x00000290
        /*00ac*/ 	.word	0x000000ff
        /*00b0*/ 	.word	0x00000038
        /*00b4*/ 	.short	0x0100
        /*00b6*/ 	.byte	0x08
	.zero		1


	//   ....[4]....
        /*00b8*/ 	.word	0x000002a0
        /*00bc*/ 	.word	0x000000ff
        /*00c0*/ 	.word	0x00000010
        /*00c4*/ 	.short	0x0100
        /*00c6*/ 	.byte	0x08
	.zero		1


	//   ....[5]....
        /*00c8*/ 	.word	0x000002b0
        /*00cc*/ 	.word	0x000000ff
        /*00d0*/ 	.word	0x00000040
        /*00d4*/ 	.short	0x0100
        /*00d6*/ 	.byte	0x08
	.zero		1


	//   ....[6]....
        /*00d8*/ 	.word	0x000002c0
        /*00dc*/ 	.word	0x000000ff
        /*00e0*/ 	.word	0x00000018
        /*00e4*/ 	.short	0x0100
        /*00e6*/ 	.byte	0x08
	.zero		1


	//   ....[7]....
        /*00e8*/ 	.word	0x000002d0
        /*00ec*/ 	.word	0x000000ff
        /*00f0*/ 	.word	0x00000048
        /*00f4*/ 	.short	0x0100
        /*00f6*/ 	.byte	0x08
	.zero		1


	//   ....[8]....
        /*00f8*/ 	.word	0x000002e0
        /*00fc*/ 	.word	0x000000ff
        /*0100*/ 	.word	0x00000020
        /*0104*/ 	.short	0x0100
        /*0106*/ 	.byte	0x08
	.zero		1


	//   ....[9]....
        /*0108*/ 	.word	0x000002f0
        /*010c*/ 	.word	0x000000ff
        /*0110*/ 	.word	0x00000050
        /*0114*/ 	.short	0x0100
        /*0116*/ 	.byte	0x08
	.zero		1


	//   ....[10]....
        /*0118*/ 	.word	0x00000300
        /*011c*/ 	.word	0x000000ff
        /*0120*/ 	.word	0x00000028
        /*0124*/ 	.short	0x0100
        /*0126*/ 	.byte	0x08
	.zero		1


	//   ....[11]....
        /*0128*/ 	.word	0x00000310
        /*012c*/ 	.word	0x000000ff
        /*0130*/ 	.word	0x00000058
        /*0134*/ 	.short	0x0100
        /*0136*/ 	.byte	0x08
	.zero		1


	//   ....[12]....
        /*0138*/ 	.word	0x00000780
        /*013c*/ 	.word	0x000000ff
        /*0140*/ 	.word	0x00000070
        /*0144*/ 	.short	0x0100
        /*0146*/ 	.byte	0x06
	.zero		1


	//   ....[13]....
        /*0148*/ 	.word	0x000007f0
        /*014c*/ 	.word	0x000000ff
        /*0150*/ 	.word	0x00000078
        /*0154*/ 	.short	0x0100
        /*0156*/ 	.byte	0x06
	.zero		1


	//   ....[14]....
        /*0158*/ 	.word	0x00001510
        /*015c*/ 	.word	0x000000ff
        /*0160*/ 	.word	0x00000000
        /*0164*/ 	.short	0x010a
        /*0166*/ 	.byte	0x08
	.zero		1


	//   ....[15]....
        /*0168*/ 	.word	0x000015e0
        /*016c*/ 	.word	0x000000ff
        /*0170*/ 	.word	0x00000000
        /*0174*/ 	.short	0x010a
        /*0176*/ 	.byte	0x08
	.zero		1


	//   ....[16]....
        /*0178*/ 	.word	0x00001840
        /*017c*/ 	.word	0x00000012
        /*0180*/ 	.word	0x00000000
        /*0184*/ 	.short	0x0101
        /*0186*/ 	.byte	0x3f
	.zero		1


	//   ....[17]....
        /*0188*/ 	.word	0x00005230
        /*018c*/ 	.word	0x00000015
        /*0190*/ 	.word	0x00000030
        /*0194*/ 	.short	0x010a
        /*0196*/ 	.byte	0x3f
	.zero		1


	//   ....[18]....
        /*0198*/ 	.word	0x000056c0
        /*019c*/ 	.word	0x00000008
        /*01a0*/ 	.word	0x00000078
        /*01a4*/ 	.short	0x0101
        /*01a6*/ 	.byte	0x3f
	.zero		1


	//   ....[19]....
        /*01a8*/ 	.word	0x00005e00
        /*01ac*/ 	.word	0x00000007
        /*01b0*/ 	.word	0x00000000
        /*01b4*/ 	.short	0x010a
        /*01b6*/ 	.byte	0x3f
	.zero		1


	//   ....[20]....
        /*01b8*/ 	.word	0x00005e80
        /*01bc*/ 	.word	0x00000008
        /*01c0*/ 	.word	0x00000000
        /*01c4*/ 	.short	0x010a
        /*01c6*/ 	.byte	0x3f
	.zero		1


	//   ....[21]....
        /*01c8*/ 	.word	0x00005f10
        /*01cc*/ 	.word	0x00000009
        /*01d0*/ 	.word	0x00000000
        /*01d4*/ 	.short	0x010a
        /*01d6*/ 	.byte	0x3f
	.zero		1


	//   ....[22]....
        /*01d8*/ 	.word	0x00005fa0
        /*01dc*/ 	.word	0x00000008
        /*01e0*/ 	.word	0x00000000
        /*01e4*/ 	.short	0x010a
        /*01e6*/ 	.byte	0x3f
	.zero		1


	//   ....[23]....
        /*01e8*/ 	.word	0x00006030
        /*01ec*/ 	.word	0x0000000b
        /*01f0*/ 	.word	0x00000000
        /*01f4*/ 	.short	0x010a
        /*01f6*/ 	.byte	0x3f
	.zero		1


	//   ....[24]....
        /*01f8*/ 	.word	0x000060c0
        /*01fc*/ 	.word	0x00000003
        /*0200*/ 	.word	0x00000000
        /*0204*/ 	.short	0x010a
        /*0206*/ 	.byte	0x3f
	.zero		1


	//   ....[25]....
        /*0208*/ 	.word	0x00006130
        /*020c*/ 	.word	0x00000012
        /*0210*/ 	.word	0x00000000
        /*0214*/ 	.short	0x010a
        /*0216*/ 	.byte	0x3f
	.zero		1


	//   ....[26]....
        /*0218*/ 	.word	0x00006200
        /*021c*/ 	.word	0x00000015
        /*0220*/ 	.word	0x00000030
        /*0224*/ 	.short	0x010a
        /*0226*/ 	.byte	0x3f
	.zero		1


	//   ....[27]....
        /*0228*/ 	.word	0x000062d0
        /*022c*/ 	.word	0x00000007
        /*0230*/ 	.word	0x00000000
        /*0234*/ 	.short	0x010a
        /*0236*/ 	.byte	0x3f
	.zero		1


	//   ....[28]....
        /*0238*/ 	.word	0x00006320
        /*023c*/ 	.word	0x00000008
        /*0240*/ 	.word	0x00000000
        /*0244*/ 	.short	0x010a
        /*0246*/ 	.byte	0x3f
	.zero		1


	//   ....[29]....
        /*0248*/ 	.word	0x00006370
        /*024c*/ 	.word	0x00000009
        /*0250*/ 	.word	0x00000000
        /*0254*/ 	.short	0x010a
        /*0256*/ 	.byte	0x3f
	.zero		1


	//   ....[30]....
        /*0258*/ 	.word	0x000063c0
        /*025c*/ 	.word	0x00000008
        /*0260*/ 	.word	0x00000000
        /*0264*/ 	.short	0x010a
        /*0266*/ 	.byte	0x3f
	.zero		1


	//   ....[31]....
        /*0268*/ 	.word	0x00006410
        /*026c*/ 	.word	0x0000000b
        /*0270*/ 	.word	0x00000000
        /*0274*/ 	.short	0x010a
        /*0276*/ 	.byte	0x3f
	.zero		1


	//----- nvinfo : EIATTR_NUM_MBARRIERS
	.align		4
.L_28:
        /*0278*/ 	.byte	0x03, 0x38
        /*027a*/ 	.short	0x000e


	//----- nvinfo : EIATTR_EXIT_INSTR_OFFSETS
	.align		4
        /*027c*/ 	.byte	0x04, 0x1c
        /*027e*/ 	.short	(.L_30 - .L_29)


	//   ....[0]....
.L_29:
        /*0280*/ 	.word	0x000009b0


	//   ....[1]....
        /*0284*/ 	.word	0x000011a0


	//   ....[2]....
        /*0288*/ 	.word	0x00004910


	//   ....[3]....
        /*028c*/ 	.word	0x00004e70


	//   ....[4]....
        /*0290*/ 	.word	0x00006110


	//----- nvinfo : EIATTR_MAX_THREADS
	.align		4
.L_30:
        /*0294*/ 	.byte	0x04, 0x05
        /*0296*/ 	.short	(.L_32 - .L_31)
.L_31:
        /*0298*/ 	.word	0x00000180
        /*029c*/ 	.word	0x00000001
        /*02a0*/ 	.word	0x00000001


	//----- nvinfo : EIATTR_CRS_STACK_SIZE
	.align		4
.L_32:
        /*02a4*/ 	.byte	0x04, 0x1e
        /*02a6*/ 	.short	(.L_34 - .L_33)
.L_33:
        /*02a8*/ 	.word	0x00000000


	//----- nvinfo : EIATTR_CBANK_PARAM_SIZE
	.align		4
.L_34:
        /*02ac*/ 	.byte	0x03, 0x19
        /*02ae*/ 	.short	0x0570


	//----- nvinfo : EIATTR_PARAM_CBANK
	.align		4
        /*02b0*/ 	.byte	0x04, 0x0a
        /*02b2*/ 	.short	(.L_36 - .L_35)
	.align		4
.L_35:
        /*02b4*/ 	.word	index@(.nv.constant0._ZN7cutlass13device_kernelINS_4gemm6kernel13GemmUniversalIN4cute5tupleIJiiiiEEENS1_10collective13CollectiveMmaINS1_40MainloopSm90TmaGmmaWarpSpecializedSparseILi6ENS5_IJNS4_1CILi2EEENSA_ILi1EEESC_EEENS1_35KernelTmaWarpSpecializedCooperativeEEENS5_IJNSA_ILi128EEENSA_ILi64EEESG_EEENS_6half_tENS5_IJNS4_6LayoutINS5_IJiNS5_IJSB_iEEEiEEENS5_IJlNS5_IJSC_SB_EEElEEEEENSK_INS5_IJNS5_IJNS5_IJNSA_ILi8EEESB_NSA_ILi4EEEEEEiEEENS5_IJNS5_IJNSA_ILi16EEESB_SR_EEEiEEEiEEENS5_IJNS5_IJNS5_IJSG_SU_NSA_ILi2048EEEEEENSA_ILi8192EEEEEENS5_IJNS5_IJSC_NSA_ILi1024EEENSA_ILi32EEEEEElEEElEEEEEEEESJ_NS5_IJlSC_lEEENS4_8TiledMMAINS4_8MMA_AtomIJNS4_4SM904GMMA6SPARSE26GMMA_64x64x32_F32F16F16_SSILNS1D_5MajorE0ELS1G_0ELNS1D_7ScaleInE1ELS1H_1ELNS1D_9SparseSelE0EEEEEENSK_ISD_NS5_IJSC_NSA_ILi0EEES1L_EEEEENS5_IJNS4_10UnderscoreES1O_S1O_EEEEENS4_13SM90_TMA_LOADENS4_14ComposedLayoutINS4_7SwizzleILi3ELi4ELi3EEENS4_25smem_sparse_ptr_flag_bitsILi2ELi16EEENSK_INS5_IJNS5_IJSC_SQ_EEENS5_IJSB_SH_EEEEEENS5_IJNS5_IJS1L_SG_EEESN_EEEEEEEvNS4_8identityENS4_23SM90_TMA_LOAD_MULTICASTENS1S_IS1U_NS4_18smem_ptr_flag_bitsILi16EEENSK_INS5_IJSQ_SH_EEENS5_IJSH_SC_EEEEEEEvS24_EENS_8epilogue10collective6detail29Sm90TmaWarpSpecializedAdapterINS2E_15DefaultEpilogueIfNS5_IJSC_llEEES2I_NS2D_6thread17LinearCombinationIfLi1EffLNS2J_9ScaleType4KindE0ELNS_15FloatRoundStyleE2EfEENS1_15EpilogueDefaultEEEEEvvEEEEvNT_6ParamsE)
        /*02b8*/ 	.short	0x0210
        /*02ba*/ 	.short	0x0570


	//----- nvinfo : EIATTR_SW_WAR
	.align		4
.L_36:
        /*02bc*/ 	.byte	0x04, 0x36
        /*02be*/ 	.short	(.L_38 - .L_37)
.L_37:
        /*02c0*/ 	.word	0x00000008
.L_38:


//--------------------- .nv.callgraph             --------------------------
	.section	.nv.callgraph,"",@"SHT_CUDA_CALLGRAPH"
	.align	4
	.sectionentsize	8
	.align		4
        /*0000*/ 	.word	0x00000000
	.align		4
        /*0004*/ 	.word	0xffffffff
	.align		4
        /*0008*/ 	.word	0x00000000
	.align		4
        /*000c*/ 	.word	0xfffffffe
	.align		4
        /*0010*/ 	.word	0x00000000
	.align		4
        /*0014*/ 	.word	0xfffffffd
	.align		4
        /*0018*/ 	.word	0x00000000
	.align		4
        /*001c*/ 	.word	0xfffffffc


//--------------------- .nv.constant4             --------------------------
	.section	.nv.constant4,"a",@progbits
	.align	8
	.align		8
.nv.constant4:
        /*0000*/ 	.dword	_ZN39_INTERNAL_7940e1f8_4_k_cu_ebc97b00_40054cuda3std3__45__cpo5beginE
	.align		8
        /*0008*/ 	.dword	_ZN39_INTERNAL_7940e1f8_4_k_cu_ebc97b00_40054cuda3std3__45__cpo3endE
	.align		8
        /*0010*/ 	.dword	_ZN39_INTERNAL_7940e1f8_4_k_cu_ebc97b00_40054cuda3std3__45__cpo6cbeginE
	.align		8
        /*0018*/ 	.dword	_ZN39_INTERNAL_7940e1f8_4_k_cu_ebc97b00_40054cuda3std3__45__cpo4cendE
	.align		8
        /*0020*/ 	.dword	_ZN39_INTERNAL_7940e1f8_4_k_cu_ebc97b00_40054cuda3std3__441_GLOBAL__N__7940e1f8_4_k_cu_ebc97b00_40056ignoreE
	.align		8
        /*0028*/ 	.dword	_ZN39_INTERNAL_7940e1f8_4_k_cu_ebc97b00_40054cuda3std3__419piecewise_constructE
	.align		8
        /*0030*/ 	.dword	_ZN39_INTERNAL_7940e1f8_4_k_cu_ebc97b00_40054cuda3std3__48in_placeE
	.align		8
        /*0038*/ 	.dword	_ZN39_INTERNAL_7940e1f8_4_k_cu_ebc97b00_40054cuda3std6ranges3__45__cpo4swapE
	.align		8
        /*0040*/ 	.dword	_ZN39_INTERNAL_7940e1f8_4_k_cu_ebc97b00_40054cuda3std6ranges3__45__cpo9iter_moveE
	.align		8
        /*0048*/ 	.dword	_ZN39_INTERNAL_7940e1f8_4_k_cu_ebc97b00_40054cute7productE
	.align		8
        /*0050*/ 	.dword	_ZN39_INTERNAL_7940e1f8_4_k_cu_ebc97b00_40054cute1_E


//--------------------- .text._ZN7cutlass13device_kernelINS_4gemm6kernel13GemmUniversalIN4cute5tupleIJiiiiEEENS1_10collective13CollectiveMmaINS1_40MainloopSm90TmaGmmaWarpSpecializedSparseILi6ENS5_IJNS4_1CILi2EEENSA_ILi1EEESC_EEENS1_35KernelTmaWarpSpecializedCooperativeEEENS5_IJNSA_ILi128EEENSA_ILi64EEESG_EEENS_6half_tENS5_IJNS4_6LayoutINS5_IJiNS5_IJSB_iEEEiEEENS5_IJlNS5_IJSC_SB_EEElEEEEENSK_INS5_IJNS5_IJNS5_IJNSA_ILi8EEESB_NSA_ILi4EEEEEEiEEENS5_IJNS5_IJNSA_ILi16EEESB_SR_EEEiEEEiEEENS5_IJNS5_IJNS5_IJSG_SU_NSA_ILi2048EEEEEENSA_ILi8192EEEEEENS5_IJNS5_IJSC_NSA_ILi1024EEENSA_ILi32EEEEEElEEElEEEEEEEESJ_NS5_IJlSC_lEEENS4_8TiledMMAINS4_8MMA_AtomIJNS4_4SM904GMMA6SPARSE26GMMA_64x64x32_F32F16F16_SSILNS1D_5MajorE0ELS1G_0ELNS1D_7ScaleInE1ELS1H_1ELNS1D_9SparseSelE0EEEEEENSK_ISD_NS5_IJSC_NSA_ILi0EEES1L_EEEEENS5_IJNS4_10UnderscoreES1O_S1O_EEEEENS4_13SM90_TMA_LOADENS4_14ComposedLayoutINS4_7SwizzleILi3ELi4ELi3EEENS4_25smem_sparse_ptr_flag_bitsILi2ELi16EEENSK_INS5_IJNS5_IJSC_SQ_EEENS5_IJSB_SH_EEEEEENS5_IJNS5_IJS1L_SG_EEESN_EEEEEEEvNS4_8identityENS4_23SM90_TMA_LOAD_MULTICASTENS1S_IS1U_NS4_18smem_ptr_flag_bitsILi16EEENSK_INS5_IJSQ_SH_EEENS5_IJSH_SC_EEEEEEEvS24_EENS_8epilogue10collective6detail29Sm90TmaWarpSpecializedAdapterINS2E_15DefaultEpilogueIfNS5_IJSC_llEEES2I_NS2D_6thread17LinearCombinationIfLi1EffLNS2J_9ScaleType4KindE0ELNS_15FloatRoundStyleE2EfEENS1_15EpilogueDefaultEEEEEvvEEEEvNT_6ParamsE --------------------------
	.section	.text._ZN7cutlass13device_kernelINS_4gemm6kernel13GemmUniversalIN4cute5tupleIJiiiiEEENS1_10collective13CollectiveMmaINS1_40MainloopSm90TmaGmmaWarpSpecializedSparseILi6ENS5_IJNS4_1CILi2EEENSA_ILi1EEESC_EEENS1_35KernelTmaWarpSpecializedCooperativeEEENS5_IJNSA_ILi128EEENSA_ILi64EEESG_EEENS_6half_tENS5_IJNS4_6LayoutINS5_IJiNS5_IJSB_iEEEiEEENS5_IJlNS5_IJSC_SB_EEElEEEEENSK_INS5_IJNS5_IJNS5_IJNSA_ILi8EEESB_NSA_ILi4EEEEEEiEEENS5_IJNS5_IJNSA_ILi16EEESB_SR_EEEiEEEiEEENS5_IJNS5_IJNS5_IJSG_SU_NSA_ILi2048EEEEEENSA_ILi8192EEEEEENS5_IJNS5_IJSC_NSA_ILi1024EEENSA_ILi32EEEEEElEEElEEEEEEEESJ_NS5_IJlSC_lEEENS4_8TiledMMAINS4_8MMA_AtomIJNS4_4SM904GMMA6SPARSE26GMMA_64x64x32_F32F16F16_SSILNS1D_5MajorE0ELS1G_0ELNS1D_7ScaleInE1ELS1H_1ELNS1D_9SparseSelE0EEEEEENSK_ISD_NS5_IJSC_NSA_ILi0EEES1L_EEEEENS5_IJNS4_10UnderscoreES1O_S1O_EEEEENS4_13SM90_TMA_LOADENS4_14ComposedLayoutINS4_7SwizzleILi3ELi4ELi3EEENS4_25smem_sparse_ptr_flag_bitsILi2ELi16EEENSK_INS5_IJNS5_IJSC_SQ_EEENS5_IJSB_SH_EEEEEENS5_IJNS5_IJS1L_SG_EEESN_EEEEEEEvNS4_8identityENS4_23SM90_TMA_LOAD_MULTICASTENS1S_IS1U_NS4_18smem_ptr_flag_bitsILi16EEENSK_INS5_IJSQ_SH_EEENS5_IJSH_SC_EEEEEEEvS24_EENS_8epilogue10collective6detail29Sm90TmaWarpSpecializedAdapterINS2E_15DefaultEpilogueIfNS5_IJSC_llEEES2I_NS2D_6thread17LinearCombinationIfLi1EffLNS2J_9ScaleType4KindE0ELNS_15FloatRoundStyleE2EfEENS1_15EpilogueDefaultEEEEEvvEEEEvNT_6ParamsE,"ax",@progbits
	.align	128
.text._ZN7cutlass13device_kernelINS_4gemm6kernel13GemmUniversalIN4cute5tupleIJiiiiEEENS1_10collective13CollectiveMmaINS1_40MainloopSm90TmaGmmaWarpSpecializedSparseILi6ENS5_IJNS4_1CILi2EEENSA_ILi1EEESC_EEENS1_35KernelTmaWarpSpecializedCooperativeEEENS5_IJNSA_ILi128EEENSA_ILi64EEESG_EEENS_6half_tENS5_IJNS4_6LayoutINS5_IJiNS5_IJSB_iEEEiEEENS5_IJlNS5_IJSC_SB_EEElEEEEENSK_INS5_IJNS5_IJNS5_IJNSA_ILi8EEESB_NSA_ILi4EEEEEEiEEENS5_IJNS5_IJNSA_ILi16EEESB_SR_EEEiEEEiEEENS5_IJNS5_IJNS5_IJSG_SU_NSA_ILi2048EEEEEENSA_ILi8192EEEEEENS5_IJNS5_IJSC_NSA_ILi1024EEENSA_ILi32EEEEEElEEElEEEEEEEESJ_NS5_IJlSC_lEEENS4_8TiledMMAINS4_8MMA_AtomIJNS4_4SM904GMMA6SPARSE26GMMA_64x64x32_F32F16F16_SSILNS1D_5MajorE0ELS1G_0ELNS1D_7ScaleInE1ELS1H_1ELNS1D_9SparseSelE0EEEEEENSK_ISD_NS5_IJSC_NSA_ILi0EEES1L_EEEEENS5_IJNS4_10UnderscoreES1O_S1O_EEEEENS4_13SM90_TMA_LOADENS4_14ComposedLayoutINS4_7SwizzleILi3ELi4ELi3EEENS4_25smem_sparse_ptr_flag_bitsILi2ELi16EEENSK_INS5_IJNS5_IJSC_SQ_EEENS5_IJSB_SH_EEEEEENS5_IJNS5_IJS1L_SG_EEESN_EEEEEEEvNS4_8identityENS4_23SM90_TMA_LOAD_MULTICASTENS1S_IS1U_NS4_18smem_ptr_flag_bitsILi16EEENSK_INS5_IJSQ_SH_EEENS5_IJSH_SC_EEEEEEEvS24_EENS_8epilogue10collective6detail29Sm90TmaWarpSpecializedAdapterINS2E_15DefaultEpilogueIfNS5_IJSC_llEEES2I_NS2D_6thread17LinearCombinationIfLi1EffLNS2J_9ScaleType4KindE0ELNS_15FloatRoundStyleE2EfEENS1_15EpilogueDefaultEEEEEvvEEEEvNT_6ParamsE:
        .type           _ZN7cutlass13device_kernelINS_4gemm6kernel13GemmUniversalIN4cute5tupleIJiiiiEEENS1_10collective13CollectiveMmaINS1_40MainloopSm90TmaGmmaWarpSpecializedSparseILi6ENS5_IJNS4_1CILi2EEENSA_ILi1EEESC_EEENS1_35KernelTmaWarpSpecializedCooperativeEEENS5_IJNSA_ILi128EEENSA_ILi64EEESG_EEENS_6half_tENS5_IJNS4_6LayoutINS5_IJiNS5_IJSB_iEEEiEEENS5_IJlNS5_IJSC_SB_EEElEEEEENSK_INS5_IJNS5_IJNS5_IJNSA_ILi8EEESB_NSA_ILi4EEEEEEiEEENS5_IJNS5_IJNSA_ILi16EEESB_SR_EEEiEEEiEEENS5_IJNS5_IJNS5_IJSG_SU_NSA_ILi2048EEEEEENSA_ILi8192EEEEEENS5_IJNS5_IJSC_NSA_ILi1024EEENSA_ILi32EEEEEElEEElEEEEEEEESJ_NS5_IJlSC_lEEENS4_8TiledMMAINS4_8MMA_AtomIJNS4_4SM904GMMA6SPARSE26GMMA_64x64x32_F32F16F16_SSILNS1D_5MajorE0ELS1G_0ELNS1D_7ScaleInE1ELS1H_1ELNS1D_9SparseSelE0EEEEEENSK_ISD_NS5_IJSC_NSA_ILi0EEES1L_EEEEENS5_IJNS4_10UnderscoreES1O_S1O_EEEEENS4_13SM90_TMA_LOADENS4_14ComposedLayoutINS4_7SwizzleILi3ELi4ELi3EEENS4_25smem_sparse_ptr_flag_bitsILi2ELi16EEENSK_INS5_IJNS5_IJSC_SQ_EEENS5_IJSB_SH_EEEEEENS5_IJNS5_IJS1L_SG_EEESN_EEEEEEEvNS4_8identityENS4_23SM90_TMA_LOAD_MULTICASTENS1S_IS1U_NS4_18smem_ptr_flag_bitsILi16EEENSK_INS5_IJSQ_SH_EEENS5_IJSH_SC_EEEEEEEvS24_EENS_8epilogue10collective6detail29Sm90TmaWarpSpecializedAdapterINS2E_15DefaultEpilogueIfNS5_IJSC_llEEES2I_NS2D_6thread17LinearCombinationIfLi1EffLNS2J_9ScaleType4KindE0ELNS_15FloatRoundStyleE2EfEENS1_15EpilogueDefaultEEEEEvvEEEEvNT_6ParamsE,@function
        .size           _ZN7cutlass13device_kernelINS_4gemm6kernel13GemmUniversalIN4cute5tupleIJiiiiEEENS1_10collective13CollectiveMmaINS1_40MainloopSm90TmaGmmaWarpSpecializedSparseILi6ENS5_IJNS4_1CILi2EEENSA_ILi1EEESC_EEENS1_35KernelTmaWarpSpecializedCooperativeEEENS5_IJNSA_ILi128EEENSA_ILi64EEESG_EEENS_6half_tENS5_IJNS4_6LayoutINS5_IJiNS5_IJSB_iEEEiEEENS5_IJlNS5_IJSC_SB_EEElEEEEENSK_INS5_IJNS5_IJNS5_IJNSA_ILi8EEESB_NSA_ILi4EEEEEEiEEENS5_IJNS5_IJNSA_ILi16EEESB_SR_EEEiEEEiEEENS5_IJNS5_IJNS5_IJSG_SU_NSA_ILi2048EEEEEENSA_ILi8192EEEEEENS5_IJNS5_IJSC_NSA_ILi1024EEENSA_ILi32EEEEEElEEElEEEEEEEESJ_NS5_IJlSC_lEEENS4_8TiledMMAINS4_8MMA_AtomIJNS4_4SM904GMMA6SPARSE26GMMA_64x64x32_F32F16F16_SSILNS1D_5MajorE0ELS1G_0ELNS1D_7ScaleInE1ELS1H_1ELNS1D_9SparseSelE0EEEEEENSK_ISD_NS5_IJSC_NSA_ILi0EEES1L_EEEEENS5_IJNS4_10UnderscoreES1O_S1O_EEEEENS4_13SM90_TMA_LOADENS4_14ComposedLayoutINS4_7SwizzleILi3ELi4ELi3EEENS4_25smem_sparse_ptr_flag_bitsILi2ELi16EEENSK_INS5_IJNS5_IJSC_SQ_EEENS5_IJSB_SH_EEEEEENS5_IJNS5_IJS1L_SG_EEESN_EEEEEEEvNS4_8identityENS4_23SM90_TMA_LOAD_MULTICASTENS1S_IS1U_NS4_18smem_ptr_flag_bitsILi16EEENSK_INS5_IJSQ_SH_EEENS5_IJSH_SC_EEEEEEEvS24_EENS_8epilogue10collective6detail29Sm90TmaWarpSpecializedAdapterINS2E_15DefaultEpilogueIfNS5_IJSC_llEEES2I_NS2D_6thread17LinearCombinationIfLi1EffLNS2J_9ScaleType4KindE0ELNS_15FloatRoundStyleE2EfEENS1_15EpilogueDefaultEEEEEvvEEEEvNT_6ParamsE,(.L_x_128 - _ZN7cutlass13device_kernelINS_4gemm6kernel13GemmUniversalIN4cute5tupleIJiiiiEEENS1_10collective13CollectiveMmaINS1_40MainloopSm90TmaGmmaWarpSpecializedSparseILi6ENS5_IJNS4_1CILi2EEENSA_ILi1EEESC_EEENS1_35KernelTmaWarpSpecializedCooperativeEEENS5_IJNSA_ILi128EEENSA_ILi64EEESG_EEENS_6half_tENS5_IJNS4_6LayoutINS5_IJiNS5_IJSB_iEEEiEEENS5_IJlNS5_IJSC_SB_EEElEEEEENSK_INS5_IJNS5_IJNS5_IJNSA_ILi8EEESB_NSA_ILi4EEEEEEiEEENS5_IJNS5_IJNSA_ILi16EEESB_SR_EEEiEEEiEEENS5_IJNS5_IJNS5_IJSG_SU_NSA_ILi2048EEEEEENSA_ILi8192EEEEEENS5_IJNS5_IJSC_NSA_ILi1024EEENSA_ILi32EEEEEElEEElEEEEEEEESJ_NS5_IJlSC_lEEENS4_8TiledMMAINS4_8MMA_AtomIJNS4_4SM904GMMA6SPARSE26GMMA_64x64x32_F32F16F16_SSILNS1D_5MajorE0ELS1G_0ELNS1D_7ScaleInE1ELS1H_1ELNS1D_9SparseSelE0EEEEEENSK_ISD_NS5_IJSC_NSA_ILi0EEES1L_EEEEENS5_IJNS4_10UnderscoreES1O_S1O_EEEEENS4_13SM90_TMA_LOADENS4_14ComposedLayoutINS4_7SwizzleILi3ELi4ELi3EEENS4_25smem_sparse_ptr_flag_bitsILi2ELi16EEENSK_INS5_IJNS5_IJSC_SQ_EEENS5_IJSB_SH_EEEEEENS5_IJNS5_IJS1L_SG_EEESN_EEEEEEEvNS4_8identityENS4_23SM90_TMA_LOAD_MULTICASTENS1S_IS1U_NS4_18smem_ptr_flag_bitsILi16EEENSK_INS5_IJSQ_SH_EEENS5_IJSH_SC_EEEEEEEvS24_EENS_8epilogue10collective6detail29Sm90TmaWarpSpecializedAdapterINS2E_15DefaultEpilogueIfNS5_IJSC_llEEES2I_NS2D_6thread17LinearCombinationIfLi1EffLNS2J_9ScaleType4KindE0ELNS_15FloatRoundStyleE2EfEENS1_15EpilogueDefaultEEEEEvvEEEEvNT_6ParamsE)
        .other          _ZN7cutlass13device_kernelINS_4gemm6kernel13GemmUniversalIN4cute5tupleIJiiiiEEENS1_10collective13CollectiveMmaINS1_40MainloopSm90TmaGmmaWarpSpecializedSparseILi6ENS5_IJNS4_1CILi2EEENSA_ILi1EEESC_EEENS1_35KernelTmaWarpSpecializedCooperativeEEENS5_IJNSA_ILi128EEENSA_ILi64EEESG_EEENS_6half_tENS5_IJNS4_6LayoutINS5_IJiNS5_IJSB_iEEEiEEENS5_IJlNS5_IJSC_SB_EEElEEEEENSK_INS5_IJNS5_IJNS5_IJNSA_ILi8EEESB_NSA_ILi4EEEEEEiEEENS5_IJNS5_IJNSA_ILi16EEESB_SR_EEEiEEEiEEENS5_IJNS5_IJNS5_IJSG_SU_NSA_ILi2048EEEEEENSA_ILi8192EEEEEENS5_IJNS5_IJSC_NSA_ILi1024EEENSA_ILi32EEEEEElEEElEEEEEEEESJ_NS5_IJlSC_lEEENS4_8TiledMMAINS4_8MMA_AtomIJNS4_4SM904GMMA6SPARSE26GMMA_64x64x32_F32F16F16_SSILNS1D_5MajorE0ELS1G_0ELNS1D_7ScaleInE1ELS1H_1ELNS1D_9SparseSelE0EEEEEENSK_ISD_NS5_IJSC_NSA_ILi0EEES1L_EEEEENS5_IJNS4_10UnderscoreES1O_S1O_EEEEENS4_13SM90_TMA_LOADENS4_14ComposedLayoutINS4_7SwizzleILi3ELi4ELi3EEENS4_25smem_sparse_ptr_flag_bitsILi2ELi16EEENSK_INS5_IJNS5_IJSC_SQ_EEENS5_IJSB_SH_EEEEEENS5_IJNS5_IJS1L_SG_EEESN_EEEEEEEvNS4_8identityENS4_23SM90_TMA_LOAD_MULTICASTENS1S_IS1U_NS4_18smem_ptr_flag_bitsILi16EEENSK_INS5_IJSQ_SH_EEENS5_IJSH_SC_EEEEEEEvS24_EENS_8epilogue10collective6detail29Sm90TmaWarpSpecializedAdapterINS2E_15DefaultEpilogueIfNS5_IJSC_llEEES2I_NS2D_6thread17LinearCombinationIfLi1EffLNS2J_9ScaleType4KindE0ELNS_15FloatRoundStyleE2EfEENS1_15EpilogueDefaultEEEEEvvEEEEvNT_6ParamsE,@"STO_CUDA_ENTRY STV_DEFAULT"
_ZN7cutlass13device_kernelINS_4gemm6kernel13GemmUniversalIN4cute5tupleIJiiiiEEENS1_10collective13CollectiveMmaINS1_40MainloopSm90TmaGmmaWarpSpecializedSparseILi6ENS5_IJNS4_1CILi2EEENSA_ILi1EEESC_EEENS1_35KernelTmaWarpSpecializedCooperativeEEENS5_IJNSA_ILi128EEENSA_ILi64EEESG_EEENS_6half_tENS5_IJNS4_6LayoutINS5_IJiNS5_IJSB_iEEEiEEENS5_IJlNS5_IJSC_SB_EEElEEEEENSK_INS5_IJNS5_IJNS5_IJNSA_ILi8EEESB_NSA_ILi4EEEEEEiEEENS5_IJNS5_IJNSA_ILi16EEESB_SR_EEEiEEEiEEENS5_IJNS5_IJNS5_IJSG_SU_NSA_ILi2048EEEEEENSA_ILi8192EEEEEENS5_IJNS5_IJSC_NSA_ILi1024EEENSA_ILi32EEEEEElEEElEEEEEEEESJ_NS5_IJlSC_lEEENS4_8TiledMMAINS4_8MMA_AtomIJNS4_4SM904GMMA6SPARSE26GMMA_64x64x32_F32F16F16_SSILNS1D_5MajorE0ELS1G_0ELNS1D_7ScaleInE1ELS1H_1ELNS1D_9SparseSelE0EEEEEENSK_ISD_NS5_IJSC_NSA_ILi0EEES1L_EEEEENS5_IJNS4_10UnderscoreES1O_S1O_EEEEENS4_13SM90_TMA_LOADENS4_14ComposedLayoutINS4_7SwizzleILi3ELi4ELi3EEENS4_25smem_sparse_ptr_flag_bitsILi2ELi16EEENSK_INS5_IJNS5_IJSC_SQ_EEENS5_IJSB_SH_EEEEEENS5_IJNS5_IJS1L_SG_EEESN_EEEEEEEvNS4_8identityENS4_23SM90_TMA_LOAD_MULTICASTENS1S_IS1U_NS4_18smem_ptr_flag_bitsILi16EEENSK_INS5_IJSQ_SH_EEENS5_IJSH_SC_EEEEEEEvS24_EENS_8epilogue10collective6detail29Sm90TmaWarpSpecializedAdapterINS2E_15DefaultEpilogueIfNS5_IJSC_llEEES2I_NS2D_6thread17LinearCombinationIfLi1EffLNS2J_9ScaleType4KindE0ELNS_15FloatRoundStyleE2EfEENS1_15EpilogueDefaultEEEEEvvEEEEvNT_6ParamsE:
[----:B------:R-:W-:Y:S01]  /*0000*/  LDC R1, c[0x0][0x28] ;  /* 0x00000a00ff017b82 */ /* 0x000fe20000000800 */
[----:B------:R-:W0:Y:S01]  /*0010*/  S2R R0, SR_TID.X ;  /* 0x0000000000007919 */ /* 0x000e220000002100 */
[----:B------:R-:W-:Y:S01]  /*0020*/  ELECT P0, URZ, PT ;  /* 0x00000000003f782f */ /* 0x000fe20003800000 */
[----:B------:R-:W-:Y:S01]  /*0030*/  BSSY B0, `(.L_x_0) ;  /* 0x0000012000007945 */ /* 0x000fe20003800000 */
[--C-:B0-----:R-:W-:Y:S02]  /*0040*/  SHF.R.U32.HI R2, RZ, 0x5, R0.reuse ;  /* 0x00000005ff027819 */ /* 0x101fe40000011600 */
[----:B------:R-:W-:-:S03]  /*0050*/  SHF.R.U32.HI R8, RZ, 0x7, R0 ;  /* 0x00000007ff087819 */ /* 0x000fc60000011600 */
[----:B------:R-:W0:Y:S04]  /*0060*/  SHFL.IDX PT, R9, R2, RZ, 0x1f ;  /* 0x00001fff02097589 */ /* 0x000e2800000e0000 */
[----:B------:R1:W2:Y:S01]  /*0070*/  SHFL.IDX PT, R3, R8, RZ, 0x1f ;  /* 0x00001fff08037589 */ /* 0x0002a200000e0000 */
[----:B0-----:R-:W-:-:S13]  /*0080*/  ISETP.NE.OR P0, PT, R9, RZ, !P0 ;  /* 0x000000ff0900720c */ /* 0x001fda0004705670 */
[----:B-12---:R-:W-:Y:S05]  /*0090*/  @P0 BRA `(.L_x_1) ;  /* 0x00000000002c0947 */ /* 0x006fea0003800000 */
[----:B------:R-:W-:Y:S02]  /*00a0*/  ULDC.64 UR4, c[0x0][0x198] ;  /* 0x0000660000047ab9 */ /* 0x000fe40000000a00 */
[----:B------:R-:W-:Y:S02]  /*00b0*/  UIADD3 UR6, UP0, UR4, 0xf0, URZ ;  /* 0x000000f004067890 */ /* 0x000fe4000ff1e03f */
[----:B------:R-:W-:Y:S02]  /*00c0*/  UIADD3 UR8, UP1, UR4, 0x1f0, URZ ;  /* 0x000001f004087890 */ /* 0x000fe4000ff3e03f */
[----:B------:R-:W-:Y:S02]  /*00d0*/  UIADD3 UR4, UP2, UR4, 0x2f0, URZ ;  /* 0x000002f004047890 */ /* 0x000fe4000ff5e03f */
[----:B------:R-:W-:Y:S02]  /*00e0*/  UIADD3.X UR7, URZ, UR5, URZ, UP0, !UPT ;  /* 0x000000053f077290 */ /* 0x000fe400087fe43f */
[----:B------:R-:W-:-:S02]  /*00f0*/  UIADD3.X UR9, URZ, UR5, URZ, UP1, !UPT ;  /* 0x000000053f097290 */ /* 0x000fc40008ffe43f */
[----:B------:R-:W-:-:S05]  /*0100*/  UIADD3.X UR5, URZ, UR5, URZ, UP2, !UPT ;  /* 0x000000053f057290 */ /* 0x000fca00097fe43f */
[----:B------:R0:W-:Y:S02]  /*0110*/  UTMACCTL.PF [UR6] ;  /* 0x00000000060079b9 */ /* 0x0001e40008040000 */
[----:B------:R0:W-:Y:S02]  /*0120*/  UTMACCTL.PF [UR8] ;  /* 0x00000000080079b9 */ /* 0x0001e40008040000 */
[----:B------:R0:W-:Y:S02]  /*0130*/  UTMACCTL.PF [UR4] ;  /* 0x00000000040079b9 */ /* 0x0001e40008040000 */
[----:B0-----:R-:W-:Y:S01]  /*0140*/  NOP ;  /* 0x0000000000007918 */ /* 0x001fe20000000000 */
.L_x_1:
[----:B------:R-:W-:Y:S05]  /*0150*/  BSYNC B0 ;  /* 0x0000000000007941 */ /* 0x000fea0003800000 */
.L_x_0:
[----:B------:R-:W0:Y:S02]  /*0160*/  SHFL.IDX PT, R4, R2, RZ, 0x1f ;  /* 0x00001fff02047589 */ /* 0x000e2400000e0000 */
[----:B0-----:R-:W-:-:S13]  /*0170*/  ISETP.NE.AND P0, PT, R4, RZ, PT ;  /* 0x000000ff0400720c */ /* 0x001fda0003f05270 */
[----:B------:R-:W-:Y:S05]  /*0180*/  @P0 BRA `(.L_x_2) ;  /* 0x0000000000680947 */ /* 0x000fea0003800000 */
[----:B------:R-:W0:Y:S01]  /*0190*/  S2UR UR8, SR_CgaCtaId ;  /* 0x00000000000879c3 */ /* 0x000e220000008800 */
[----:B------:R-:W-:Y:S01]  /*01a0*/  UMOV UR4, 0x400 ;  /* 0x0000040000047882 */ /* 0x000fe20000000000 */
[----:B------:R-:W-:Y:S01]  /*01b0*/  UMOV UR5, 0x1 ;  /* 0x0000000100057882 */ /* 0x000fe20000000000 */
[----:B------:R-:W-:Y:S01]  /*01c0*/  UMOV UR6, 0x4 ;  /* 0x0000000400067882 */ /* 0x000fe20000000000 */
[----:B------:R-:W-:Y:S01]  /*01d0*/  ELECT P0, URZ, PT ;  /* 0x00000000003f782f */ /* 0x000fe20003800000 */
[----:B------:R-:W-:-:S04]  /*01e0*/  UIADD3 UR6, -UR6, 0x100000, URZ ;  /* 0x0010000006067890 */ /* 0x000fc8000fffe13f */
[----:B------:R-:W-:Y:S02]  /*01f0*/  USHF.L.U32 UR7, UR6, 0xb, URZ ;  /* 0x0000000b06077899 */ /* 0x000fe4000800063f */
[----:B------:R-:W-:Y:S02]  /*0200*/  USHF.L.U32 UR6, UR6, 0x1, URZ ;  /* 0x0000000106067899 */ /* 0x000fe4000800063f */
[----:B0-----:R-:W-:Y:S02]  /*0210*/  ULEA UR8, UR8, UR4, 0x18 ;  /* 0x0000000408087291 */ /* 0x001fe4000f8ec03f */
[----:B------:R-:W-:-:S04]  /*0220*/  UIADD3 UR4, -UR5, 0x100000, URZ ;  /* 0x0010000005047890 */ /* 0x000fc8000fffe13f */
[----:B------:R-:W-:Y:S02]  /*0230*/  USHF.L.U32 UR5, UR4, 0xb, URZ ;  /* 0x0000000b04057899 */ /* 0x000fe4000800063f */
[----:B------:R-:W-:Y:S01]  /*0240*/  USHF.L.U32 UR4, UR4, 0x1, URZ ;  /* 0x0000000104047899 */ /* 0x000fe2000800063f */
[----:B------:R-:W0:Y:S11]  /*0250*/  FENCE.VIEW.ASYNC.S ;  /* 0x00000000000073c6 */ /* 0x000e360000000000 */
[----:B0-----:R0:W1:Y:S01]  /*0260*/  SYNCS.EXCH.64 URZ, [UR8], UR4 ;  /* 0x00000004083f75b2 */ /* 0x0010620008000100 */
[----:B------:R0:W2:Y:S01]  /*0270*/  SYNCS.EXCH.64 URZ, [UR8+0x30], UR6 ;  /* 0x00003006083f75b2 */ /* 0x0000a20008000100 */
[----:B------:R0:W3:Y:S01]  /*0280*/  SYNCS.EXCH.64 URZ, [UR8+0x8], UR4 ;  /* 0x00000804083f75b2 */ /* 0x0000e20008000100 */
[----:B------:R0:W4:Y:S01]  /*0290*/  SYNCS.EXCH.64 URZ, [UR8+0x38], UR6 ;  /* 0x00003806083f75b2 */ /* 0x0001220008000100 */
[----:B------:R0:W0:Y:S01]  /*02a0*/  SYNCS.EXCH.64 URZ, [UR8+0x10], UR4 ;  /* 0x00001004083f75b2 */ /* 0x0000220008000100 */
[----:B------:R0:W0:Y:S01]  /*02b0*/  SYNCS.EXCH.64 URZ, [UR8+0x40], UR6 ;  /* 0x00004006083f75b2 */ /* 0x0000220008000100 */
[----:B------:R0:W0:Y:S01]  /*02c0*/  SYNCS.EXCH.64 URZ, [UR8+0x18], UR4 ;  /* 0x00001804083f75b2 */ /* 0x0000220008000100 */
[----:B------:R0:W0:Y:S01]  /*02d0*/  SYNCS.EXCH.64 URZ, [UR8+0x48], UR6 ;  /* 0x00004806083f75b2 */ /* 0x0000220008000100 */
[----:B------:R0:W0:Y:S01]  /*02e0*/  SYNCS.EXCH.64 URZ, [UR8+0x20], UR4 ;  /* 0x00002004083f75b2 */ /* 0x0000220008000100 */
[----:B------:R0:W0:Y:S01]  /*02f0*/  SYNCS.EXCH.64 URZ, [UR8+0x50], UR6 ;  /* 0x00005006083f75b2 */ /* 0x0000220008000100 */
[----:B------:R0:W0:Y:S01]  /*0300*/  SYNCS.EXCH.64 URZ, [UR8+0x28], UR4 ;  /* 0x00002804083f75b2 */ /* 0x0000220008000100 */
[----:B------:R0:W0:Y:S01]  /*0310*/  SYNCS.EXCH.64 URZ, [UR8+0x58], UR6 ;  /* 0x00005806083f75b2 */ /* 0x0000220008000100 */
[----:B------:R-:W-:Y:S01]  /*0320*/  NOP ;  /* 0x0000000000007918 */ /* 0x000fe20000000000 */
.L_x_2:
[----:B0-----:R-:W0:Y:S01]  /*0330*/  S2UR UR8, SR_CTAID.X ;  /* 0x00000000000879c3 */ /* 0x001e220000002500 */
[----:B------:R-:W-:Y:S01]  /*0340*/  SHF.R.S32.HI R5, RZ, 0x1f, R0 ;  /* 0x0000001fff057819 */ /* 0x000fe20000011400 */
[----:B------:R-:W5:Y:S01]  /*0350*/  SHFL.IDX PT, R2, R2, RZ, 0x1f ;  /* 0x00001fff02027589 */ /* 0x000f6200000e0000 */
[----:B------:R-:W-:Y:S02]  /*0360*/  ELECT P0, URZ, PT ;  /* 0x00000000003f782f */ /* 0x000fe40003800000 */
[----:B------:R-:W-:Y:S01]  /*0370*/  SHF.R.S32.HI R13, RZ, 0x1f, R4 ;  /* 0x0000001fff0d7819 */ /* 0x000fe20000011404 */
[----:B------:R-:W-:Y:S01]  /*0380*/  ULDC UR4, c[0x0][0x150] ;  /* 0x0000540000047ab9 */ /* 0x000fe20000000800 */
[----:B------:R-:W-:Y:S01]  /*0390*/  LEA.HI R5, R5, R0, RZ, 0x7 ;  /* 0x0000000005057211 */ /* 0x000fe200078f38ff */
[----:B------:R-:W1:Y:S01]  /*03a0*/  S2R R10, SR_CTAID.Y ;  /* 0x00000000000a7919 */ /* 0x000e620000002600 */
[----:B------:R-:W2:Y:S01]  /*03b0*/  LDC R14, c[0x0][0x144] ;  /* 0x00005100ff0e7b82 */ /* 0x000ea20000000800 */
[----:B------:R-:W-:Y:S01]  /*03c0*/  LEA.HI R13, R13, R4, RZ, 0x2 ;  /* 0x000000040d0d7211 */ /* 0x000fe200078f10ff */
[----:B------:R-:W-:Y:S01]  /*03d0*/  VIADD R18, R3, 0xffffffff ;  /* 0xffffffff03127836 */ /* 0x000fe20000000000 */
[----:B------:R-:W-:Y:S01]  /*03e0*/  LOP3.LUT R5, R5, 0xffffff80, RZ, 0xc0, !PT ;  /* 0xffffff8005057812 */ /* 0x000fe200078ec0ff */
[----:B------:R-:W-:Y:S01]  /*03f0*/  NOP ;  /* 0x0000000000007918 */ /* 0x000fe20000000000 */
[----:B------:R-:W-:Y:S01]  /*0400*/  LOP3.LUT R13, R13, 0x3ffffffc, RZ, 0xc0, !PT ;  /* 0x3ffffffc0d0d7812 */ /* 0x000fe200078ec0ff */
[----:B------:R-:W-:Y:S01]  /*0410*/  NOP ;  /* 0x0000000000007918 */ /* 0x000fe20000000000 */
[----:B------:R-:W-:Y:S01]  /*0420*/  ISETP.GE.U32.AND P5, PT, R18, 0x2, PT ;  /* 0x000000021200780c */ /* 0x000fe20003fa6070 */
[----:B------:R-:W-:Y:S01]  /*0430*/  IMAD.IADD R5, R0, 0x1, -R5 ;  /* 0x0000000100057824 */ /* 0x000fe200078e0a05 */
[----:B------:R-:W3:Y:S01]  /*0440*/  LDC R16, c[0x0][0x140] ;  /* 0x00005000ff107b82 */ /* 0x000ee20000000800 */
[----:B------:R-:W-:Y:S01]  /*0450*/  IMAD.IADD R4, R4, 0x1, -R13 ;  /* 0x0000000104047824 */ /* 0x000fe200078e0a0d */
[----:B------:R-:W-:-:S02]  /*0460*/  ISETP.NE.AND P2, PT, R3, RZ, PT ;  /* 0x000000ff0300720c */ /* 0x000fc40003f45270 */
[----:B------:R-:W-:Y:S02]  /*0470*/  SHF.R.S32.HI R6, RZ, 0x1f, R5 ;  /* 0x0000001fff067819 */ /* 0x000fe40000011405 */
[----:B------:R-:W-:Y:S02]  /*0480*/  LOP3.LUT P6, RZ, R5, 0x7, RZ, 0xc0, !PT ;  /* 0x0000000705ff7812 */ /* 0x000fe400078cc0ff */
[----:B0-----:R-:W-:Y:S02]  /*0490*/  I2FP.F32.U32 R7, UR8 ;  /* 0x0000000800077c45 */ /* 0x001fe40008201000 */
[----:B------:R-:W-:Y:S02]  /*04a0*/  LEA.HI R6, R6, R5, RZ, 0x3 ;  /* 0x0000000506067211 */ /* 0x000fe400078f18ff */
[----:B-----5:R-:W-:Y:S01]  /*04b0*/  ISETP.NE.OR P0, PT, R2, RZ, !P0 ;  /* 0x000000ff0200720c */ /* 0x020fe20004705670 */
[----:B------:R-:W-:Y:S01]  /*04c0*/  FMUL R12, R7, UR4 ;  /* 0x00000004070c7c20 */ /* 0x000fe20008400000 */
[--C-:B------:R-:W-:Y:S01]  /*04d0*/  SHF.R.S32.HI R2, RZ, 0x3, R6.reuse ;  /* 0x00000003ff027819 */ /* 0x100fe20000011406 */
[----:B------:R-:W-:Y:S01]  /*04e0*/  ULDC UR4, c[0x0][0x154] ;  /* 0x0000550000047ab9 */ /* 0x000fe20000000800 */
[----:B------:R-:W-:-:S03]  /*04f0*/  SHF.R.S32.HI R7, RZ, 0x1f, R6 ;  /* 0x0000001fff077819 */ /* 0x000fc60000011406 */
[----:B------:R-:W0:Y:S01]  /*0500*/  F2I.U32.TRUNC.NTZ R12, R12 ;  /* 0x0000000c000c7305 */ /* 0x000e22000020f000 */
[----:B------:R-:W-:Y:S02]  /*0510*/  LEA.HI R7, R7, R2, RZ, 0x2 ;  /* 0x0000000207077211 */ /* 0x000fe400078f10ff */
[----:B-1----:R-:W-:Y:S02]  /*0520*/  I2FP.F32.U32 R6, R10 ;  /* 0x0000000a00067245 */ /* 0x002fe40000201000 */
[----:B------:R-:W-:Y:S01]  /*0530*/  LOP3.LUT R7, R7, 0xfffffffc, RZ, 0xc0, !PT ;  /* 0xfffffffc07077812 */ /* 0x000fe200078ec0ff */
[----:B------:R-:W-:Y:S01]  /*0540*/  VOTEU.ALL UP0, P0 ;  /* 0x00000000003f7886 */ /* 0x000fe20000000000 */
[----:B---3--:R-:W-:Y:S01]  /*0550*/  ISETP.EQ.U32.AND P1, PT, R16, 0x1, PT ;  /* 0x000000011000780c */ /* 0x008fe20003f22070 */
[----:B------:R-:W-:Y:S01]  /*0560*/  FMUL R6, R6, UR4 ;  /* 0x0000000406067c20 */ /* 0x000fe20008400000 */
[----:B------:R-:W-:Y:S01]  /*0570*/  UMOV UR4, 0x20 ;  /* 0x0000002000047882 */ /* 0x000fe20000000000 */
[----:B------:R-:W-:Y:S01]  /*0580*/  IMAD.IADD R7, R2, 0x1, -R7 ;  /* 0x0000000102077824 */ /* 0x000fe200078e0a07 */
[----:B------:R-:W1:Y:S01]  /*0590*/  @!UP0 S2UR UR7, SR_CgaCtaId ;  /* 0x00000000000789c3 */ /* 0x000e620000008800 */
[----:B------:R-:W-:Y:S01]  /*05a0*/  SHF.R.S32.HI R2, RZ, 0x1f, R9 ;  /* 0x0000001fff027819 */ /* 0x000fe20000011409 */
[----:B------:R-:W-:Y:S01]  /*05b0*/  @!UP0 UMOV UR6, 0x400 ;  /* 0x0000040000068882 */ /* 0x000fe20000000000 */
[----:B------:R-:W-:Y:S01]  /*05c0*/  IMAD R7, R4, 0x4, R7 ;  /* 0x0000000404077824 */ /* 0x000fe200078e0207 */
[----:B------:R-:W3:Y:S01]  /*05d0*/  F2I.U32.TRUNC.NTZ R6, R6 ;  /* 0x0000000600067305 */ /* 0x000ee2000020f000 */
[----:B0-----:R-:W-:Y:S01]  /*05e0*/  IMAD.MOV R13, RZ, RZ, -R12 ;  /* 0x000000ffff0d7224 */ /* 0x001fe200078e0a0c */
[----:B------:R-:W-:Y:S01]  /*05f0*/  LEA.HI R2, R2, R9, RZ, 0x2 ;  /* 0x0000000902027211 */ /* 0x000fe200078f10ff */
[----:B------:R-:W-:-:S04]  /*0600*/  @!UP0 UIADD3 UR4, -UR4, 0x100000, URZ ;  /* 0x0010000004048890 */ /* 0x000fc8000fffe13f */
[----:B------:R-:W-:Y:S02]  /*0610*/  @!UP0 USHF.L.U32 UR5, UR4, 0xb, URZ ;  /* 0x0000000b04058899 */ /* 0x000fe4000800063f */
[----:B------:R-:W-:Y:S01]  /*0620*/  @!UP0 USHF.L.U32 UR4, UR4, 0x1, URZ ;  /* 0x0000000104048899 */ /* 0x000fe2000800063f */
[----:B------:R-:W-:Y:S01]  /*0630*/  LEA.HI R4, R7, R7, RZ, 0x1 ;  /* 0x0000000707047211 */ /* 0x000fe200078f08ff */
[----:B--2---:R-:W-:Y:S01]  /*0640*/  IMAD R12, R14, R13, UR8 ;  /* 0x000000080e0c7e24 */ /* 0x004fe2000f8e020d */
[----:B------:R-:W-:Y:S01]  /*0650*/  LOP3.LUT R2, R2, 0xfffffffc, RZ, 0xc0, !PT ;  /* 0xfffffffc02027812 */ /* 0x000fe200078ec0ff */
[----:B------:R-:W0:Y:S01]  /*0660*/  LDC R13, c[0x0][0x148] ;  /* 0x00005200ff0d7b82 */ /* 0x000e220000000800 */
[----:B------:R-:W-:Y:S01]  /*0670*/  LOP3.LUT R4, R4, 0xfffffffe, RZ, 0xc0, !PT ;  /* 0xfffffffe04047812 */ /* 0x000fe200078ec0ff */
[----:B------:R-:W-:Y:S02]  /*0680*/  VOTEU.ALL UP1, P0 ;  /* 0x00000000003f7886 */ /* 0x000fe40000020000 */
[----:B------:R-:W-:-:S02]  /*0690*/  IMAD.IADD R9, R9, 0x1, -R2 ;  /* 0x0000000109097824 */ /* 0x000fc400078e0a02 */
[C---:B------:R-:W-:Y:S02]  /*06a0*/  IMAD.IADD R15, R7.reuse, 0x1, -R4 ;  /* 0x00000001070f7824 */ /* 0x040fe400078e0a04 */
[----:B------:R-:W-:Y:S01]  /*06b0*/  IMAD.SHL.U32 R4, R7, 0x4, RZ ;  /* 0x0000000407047824 */ /* 0x000fe200078e00ff */
[----:B------:R-:W-:Y:S01]  /*06c0*/  ISETP.NE.AND P4, PT, R9, 0x3, PT ;  /* 0x000000030900780c */ /* 0x000fe20003f85270 */
[----:B---3--:R-:W-:Y:S01]  /*06d0*/  IMAD.MOV R22, RZ, RZ, -R6 ;  /* 0x000000ffff167224 */ /* 0x008fe200078e0a06 */
[----:B------:R-:W-:Y:S01]  /*06e0*/  ISETP.NE.AND P3, PT, R15, R12, PT ;  /* 0x0000000c0f00720c */ /* 0x000fe20003f65270 */
[----:B------:R-:W-:Y:S01]  /*06f0*/  IMAD.MOV.U32 R6, RZ, RZ, 0x1 ;  /* 0x00000001ff067424 */ /* 0x000fe200078e00ff */
[----:B------:R-:W-:Y:S01]  /*0700*/  LOP3.LUT R7, R7, 0xc, R4, 0x78, !PT ;  /* 0x0000000c07077812 */ /* 0x000fe200078e7804 */
[----:B-1----:R-:W-:Y:S01]  /*0710*/  @!UP0 ULEA UR6, UR7, UR6, 0x18 ;  /* 0x0000000607068291 */ /* 0x002fe2000f8ec03f */
[----:B------:R-:W-:Y:S01]  /*0720*/  VOTEU.ALL UP0, P0 ;  /* 0x00000000003f7886 */ /* 0x000fe20000000000 */
[----:B------:R-:W-:-:S04]  /*0730*/  ISETP.EQ.OR P0, PT, R9, RZ, !P4 ;  /* 0x000000ff0900720c */ /* 0x000fc80006702670 */
[----:B------:R-:W-:-:S04]  /*0740*/  ISETP.EQ.AND P0, PT, R3, RZ, P0 ;  /* 0x000000ff0300720c */ /* 0x000fc80000702270 */
[----:B------:R-:W-:Y:S01]  /*0750*/  @P3 LEA.HI R2, R7, R7, RZ, 0x1 ;  /* 0x0000000707023211 */ /* 0x000fe200078f08ff */
[----:B0-----:R-:W-:Y:S01]  /*0760*/  IMAD R15, R13, R22, R10 ;  /* 0x000000160d0f7224 */ /* 0x001fe200078e020a */
[----:B------:R-:W0:Y:S02]  /*0770*/  FENCE.VIEW.ASYNC.S ;  /* 0x00000000000073c6 */ /* 0x000e240000000000 */
[----:B0-----:R0:W1:Y:S01]  /*0780*/  @!UP0 SYNCS.EXCH.64 URZ, [UR6+0x70], UR4 ;  /* 0x00007004063f85b2 */ /* 0x0010620008000100 */
[----:B------:R-:W-:-:S04]  /*0790*/  @P3 SHF.R.S32.HI R2, RZ, 0x1, R2 ;  /* 0x00000001ff023819 */ /* 0x000fc80000011402 */
[----:B------:R-:W-:Y:S02]  /*07a0*/  @P3 ISETP.NE.AND P4, PT, R2, R15, PT ;  /* 0x0000000f0200320c */ /* 0x000fe40003f85270 */
[----:B------:R-:W-:Y:S02]  /*07b0*/  SEL R2, RZ, 0x1, !P0 ;  /* 0x00000001ff027807 */ /* 0x000fe40004000000 */
[----:B------:R-:W-:Y:S02]  /*07c0*/  ISETP.LT.U32.AND P0, PT, R7, 0x2, !P6 ;  /* 0x000000020700780c */ /* 0x000fe40007701070 */
[----:B------:R-:W-:Y:S02]  /*07d0*/  SEL R2, R2, 0x2, P5 ;  /* 0x0000000202027807 */ /* 0x000fe40002800000 */
[----:B------:R-:W-:Y:S01]  /*07e0*/  SEL R3, RZ, 0x1, !P0 ;  /* 0x00000001ff037807 */ /* 0x000fe20004000000 */
[----:B------:R0:W2:Y:S01]  /*07f0*/  @!UP1 SYNCS.EXCH.64 URZ, [UR6+0x78], UR4 ;  /* 0x00007804063f95b2 */ /* 0x0000a20008000100 */
[----:B------:R-:W-:Y:S01]  /*0800*/  @P3 SEL R6, RZ, 0x1, P4 ;  /* 0x00000001ff063807 */ /* 0x000fe20002000000 */
[----:B------:R-:W-:Y:S01]  /*0810*/  NOP ;  /* 0x0000000000007918 */ /* 0x000fe20000000000 */
[----:B------:R-:W-:Y:S05]  /*0820*/  @!P1 BRA `(.L_x_3) ;  /* 0x0000000000089947 */ /* 0x000fea0003800000 */
[----:B-12-4-:R-:W-:Y:S01]  /*0830*/  UCGABAR_ARV ;  /* 0x00000000000079c7 */ /* 0x016fe20008000000 */
[----:B------:R-:W-:Y:S05]  /*0840*/  BRA `(.L_x_4) ;  /* 0x0000000000047947 */ /* 0x000fea0003800000 */
.L_x_3:
[----:B-12-4-:R-:W-:Y:S01]  /*0850*/  NOP ;  /* 0x0000000000007918 */ /* 0x016fe20000000000 */
.L_x_4:
[----:B------:R-:W1:Y:S01]  /*0860*/  LDC R4, c[0x0][0x75c] ;  /* 0x0001d700ff047b82 */ /* 0x000e620000000800 */
[----:B------:R-:W-:Y:S01]  /*0870*/  IMAD.MOV.U32 R5, RZ, RZ, RZ ;  /* 0x000000ffff057224 */ /* 0x000fe200078e00ff */
[----:B-1----:R-:W-:Y:S01]  /*0880*/  ISETP.NE.AND P3, PT, R4, 0x1, PT ;  /* 0x000000010400780c */ /* 0x002fe20003f65270 */
[----:B------:R-:W-:-:S12]  /*0890*/  IMAD.U32 R4, RZ, RZ, UR8 ;  /* 0x00000008ff047e24 */ /* 0x000fd8000f8e00ff */
[----:B------:R-:W1:Y:S01]  /*08a0*/  @P3 LDC R17, c[0x0][0x10] ;  /* 0x00000400ff113b82 */ /* 0x000e620000000800 */
[----:B------:R-:W-:Y:S02]  /*08b0*/  @P3 IMAD.MOV.U32 R11, RZ, RZ, RZ ;  /* 0x000000ffff0b3224 */ /* 0x000fe400078e00ff */
[----:B------:R-:W-:-:S05]  /*08c0*/  @P3 IMAD.MOV.U32 R19, RZ, RZ, RZ ;  /* 0x000000ffff133224 */ /* 0x000fca00078e00ff */
[----:B------:R-:W2:Y:S01]  /*08d0*/  @!P3 LDC R15, c[0x0][0xc] ;  /* 0x00000300ff0fbb82 */ /* 0x000ea20000000800 */
[----:B-1----:R-:W-:-:S04]  /*08e0*/  @P3 IMAD.WIDE.U32 R16, R17, UR8, R10 ;  /* 0x0000000811103c25 */ /* 0x002fc8000f8e000a */
[----:B--2---:R-:W-:-:S04]  /*08f0*/  @!P3 IMAD.WIDE.U32 R14, R10, R15, R4 ;  /* 0x0000000f0a0eb225 */ /* 0x004fc800078e0004 */
[----:B------:R-:W-:Y:S02]  /*0900*/  @P3 IMAD.MOV.U32 R4, RZ, RZ, R16 ;  /* 0x000000ffff043224 */ /* 0x000fe400078e0010 */
[----:B------:R-:W-:Y:S02]  /*0910*/  @P3 IMAD.IADD R5, R17, 0x1, R19 ;  /* 0x0000000111053824 */ /* 0x000fe400078e0213 */
[----:B------:R-:W-:Y:S02]  /*0920*/  @!P3 IMAD.MOV.U32 R4, RZ, RZ, R14 ;  /* 0x000000ffff04b224 */ /* 0x000fe400078e000e */
[----:B------:R-:W-:Y:S01]  /*0930*/  @!P3 IMAD.MOV.U32 R5, RZ, RZ, R15 ;  /* 0x000000ffff05b224 */ /* 0x000fe200078e000f */
[----:B------:R-:W-:Y:S06]  /*0940*/  @!P1 BRA `(.L_x_5) ;  /* 0x00000000000c9947 */ /* 0x000fec0003800000 */
[----:B------:R-:W-:Y:S01]  /*0950*/  UCGABAR_WAIT ;  /* 0x0000000000007dc7 */ /* 0x000fe20008000000 */
[----:B------:R-:W-:Y:S01]  /*0960*/  CCTL.IVALL ;  /* 0x00000000ff00798f */ /* 0x000fe20002000000 */
[----:B------:R-:W-:Y:S05]  /*0970*/  BRA `(.L_x_6) ;  /* 0x0000000000047947 */ /* 0x000fea0003800000 */
.L_x_5:
[----:B------:R-:W-:Y:S06]  /*0980*/  BAR.SYNC.DEFER_BLOCKING 0x0 ;  /* 0x0000000000007b1d */ /* 0x000fec0000010000 */
.L_x_6:
[----:B------:R-:W-:Y:S05]  /*0990*/  @!P2 BRA `(.L_x_7) ;  /* 0x0000003c00e0a947 */ /* 0x000fea0003800000 */
[----:B------:R-:W-:-:S13]  /*09a0*/  ISETP.GT.U32.AND P0, PT, R18, 0x1, PT ;  /* 0x000000011200780c */ /* 0x000fda0003f04070 */
[----:B0-----:R-:W-:Y:S05]  /*09b0*/  @P0 EXIT ;  /* 0x000000000000094d */ /* 0x001fea0003800000 */
[----:B------:R-:W-:Y:S01]  /*09c0*/  ULDC.64 UR4, c[0x0][0x750] ;  /* 0x0001d40000047ab9 */ /* 0x000fe20000000a00 */
[----:B------:R-:W-:Y:S01]  /*09d0*/  PRMT R15, RZ, 0x7610, R15 ;  /* 0x00007610ff0f7816 */ /* 0x000fe2000000000f */
[----:B------:R-:W-:Y:S01]  /*09e0*/  IMAD.MOV.U32 R16, RZ, RZ, -0x1 ;  /* 0xffffffffff107424 */ /* 0x000fe200078e00ff */
[----:B------:R-:W-:Y:S01]  /*09f0*/  ISETP.GE.U32.AND P0, PT, R4, UR4, PT ;  /* 0x0000000404007c0c */ /* 0x000fe2000bf06070 */
[----:B------:R-:W-:Y:S02]  /*0a00*/  IMAD.MOV.U32 R20, RZ, RZ, -0x1 ;  /* 0xffffffffff147424 */ /* 0x000fe400078e00ff */
[----:B------:R-:W-:Y:S01]  /*0a10*/  IMAD.MOV.U32 R14, RZ, RZ, -0x1 ;  /* 0xffffffffff0e7424 */ /* 0x000fe200078e00ff */
[----:B------:R-:W-:-:S13]  /*0a20*/  ISETP.GE.U32.AND.EX P0, PT, R5, UR5, PT, P0 ;  /* 0x0000000505007c0c */ /* 0x000fda000bf06100 */
[----:B------:R-:W-:Y:S05]  /*0a30*/  @P0 BRA `(.L_x_8) ;  /* 0x0000000400280947 */ /* 0x000fea0003800000 */
[----:B------:R-:W0:Y:S01]  /*0a40*/  LDC.64 R24, c[0x0][0x728] ;  /* 0x0001ca00ff187b82 */ /* 0x000e220000000a00 */
[----:B------:R-:W-:Y:S02]  /*0a50*/  IMAD.MOV.U32 R14, RZ, RZ, R4 ;  /* 0x000000ffff0e7224 */ /* 0x000fe400078e0004 */
[----:B------:R-:W-:-:S05]  /*0a60*/  IMAD.MOV.U32 R15, RZ, RZ, R5 ;  /* 0x000000ffff0f7224 */ /* 0x000fca00078e0005 */
[----:B------:R-:W1:Y:S08]  /*0a70*/  LDC R20, c[0x0][0x730] ;  /* 0x0001cc00ff147b82 */ /* 0x000e700000000800 */
[----:B------:R-:W2:Y:S01]  /*0a80*/  LDC.64 R26, c[0x0][0x720] ;  /* 0x0001c800ff1a7b82 */ /* 0x000ea20000000a00 */
[----:B0-----:R-:W-:-:S04]  /*0a90*/  ISETP.NE.U32.AND P0, PT, R24, RZ, PT ;  /* 0x000000ff1800720c */ /* 0x001fc80003f05070 */
[----:B------:R-:W-:-:S13]  /*0aa0*/  ISETP.NE.AND.EX P0, PT, R25, RZ, PT, P0 ;  /* 0x000000ff1900720c */ /* 0x000fda0003f05300 */
[----:B-12---:R-:W-:Y:S05]  /*0ab0*/  @!P0 BRA `(.L_x_9) ;  /* 0x0000000000288947 */ /* 0x006fea0003800000 */
[----:B------:R-:W0:Y:S02]  /*0ac0*/  LDC R9, c[0x0][0x734] ;  /* 0x0001cd00ff097b82 */ /* 0x000e240000000800 */
[----:B0-----:R-:W-:-:S05]  /*0ad0*/  IADD3 R9, P0, R4, R9, RZ ;  /* 0x0000000904097210 */ /* 0x001fca0007f1e0ff */
[----:B------:R-:W-:-:S04]  /*0ae0*/  IMAD.X R21, RZ, RZ, R5, P0 ;  /* 0x000000ffff157224 */ /* 0x000fc800000e0605 */
[----:B------:R-:W-:-:S04]  /*0af0*/  IMAD.WIDE.U32 R14, R21, R24, RZ ;  /* 0x00000018150e7225 */ /* 0x000fc800078e00ff */
[----:B------:R-:W-:-:S04]  /*0b00*/  IMAD.WIDE.U32 R16, P0, R9, R25, R14 ;  /* 0x0000001909107225 */ /* 0x000fc8000780000e */
[----:B------:R-:W-:-:S04]  /*0b10*/  IMAD.WIDE.U32 R14, R9, R24, RZ ;  /* 0x00000018090e7225 */ /* 0x000fc800078e00ff */
[----:B------:R-:W-:Y:S01]  /*0b20*/  IMAD.X R19, RZ, RZ, RZ, P0 ;  /* 0x000000ffff137224 */ /* 0x000fe200000e06ff */
[----:B------:R-:W-:Y:S01]  /*0b30*/  IADD3 RZ, P0, R15, R16, RZ ;  /* 0x000000100fff7210 */ /* 0x000fe20007f1e0ff */
[----:B------:R-:W-:-:S04]  /*0b40*/  IMAD.MOV.U32 R18, RZ, RZ, R17 ;  /* 0x000000ffff127224 */ /* 0x000fc800078e0011 */
[----:B------:R-:W-:-:S08]  /*0b50*/  IMAD.WIDE.U32.X R14, R21, R25, R18, P0 ;  /* 0x00000019150e7225 */ /* 0x000fd000000e0412 */
.L_x_9:
[----:B------:R-:W0:Y:S01]  /*0b60*/  LDC.64 R30, c[0x0][0x740] ;  /* 0x0001d000ff1e7b82 */ /* 0x000e220000000a00 */
[--C-:B------:R-:W-:Y:S01]  /*0b70*/  SHF.R.U64 R29, R14, R20, R15.reuse ;  /* 0x000000140e1d7219 */ /* 0x100fe2000000120f */
[----:B------:R-:W-:Y:S01]  /*0b80*/  IMAD R33, R13, R22, R10 ;  /* 0x000000160d217224 */ /* 0x000fe200078e020a */
[----:B------:R-:W-:Y:S01]  /*0b90*/  SHF.R.U32.HI R9, RZ, R20, R15 ;  /* 0x00000014ff097219 */ /* 0x000fe2000001160f */
[----:B------:R-:W-:Y:S01]  /*0ba0*/  IMAD.MOV.U32 R25, RZ, RZ, 0x1 ;  /* 0x00000001ff197424 */ /* 0x000fe200078e00ff */
[----:B------:R-:W-:-:S03]  /*0bb0*/  IADD3 R11, P0, RZ, -R29, RZ ;  /* 0x8000001dff0b7210 */ /* 0x000fc60007f1e0ff */
[----:B------:R-:W1:Y:S02]  /*0bc0*/  LDC R24, c[0x0][0x718] ;  /* 0x0001c600ff187b82 */ /* 0x000e640000000800 */
[----:B------:R-:W-:Y:S02]  /*0bd0*/  IMAD.X R9, RZ, RZ, ~R9, P0 ;  /* 0x000000ffff097224 */ /* 0x000fe400000e0e09 */
[----:B------:R-:W-:-:S04]  /*0be0*/  IMAD.WIDE.U32 R14, R11, R26, R4 ;  /* 0x0000001a0b0e7225 */ /* 0x000fc800078e0004 */
[----:B------:R-:W2:Y:S01]  /*0bf0*/  LDC R20, c[0x0][0x708] ;  /* 0x0001c200ff147b82 */ /* 0x000ea20000000800 */
[----:B------:R-:W-:Y:S02]  /*0c00*/  IMAD R16, R9, R26, RZ ;  /* 0x0000001a09107224 */ /* 0x000fe400078e02ff */
[----:B------:R-:W-:Y:S02]  /*0c10*/  IMAD.MOV.U32 R9, RZ, RZ, -0x1 ;  /* 0xffffffffff097424 */ /* 0x000fe400078e00ff */
[----:B------:R-:W-:-:S03]  /*0c20*/  IMAD R11, R11, R27, R16 ;  /* 0x0000001b0b0b7224 */ /* 0x000fc600078e0210 */
[----:B------:R-:W3:Y:S01]  /*0c30*/  LDC R28, c[0x0][0x758] ;  /* 0x0001d600ff1c7b82 */ /* 0x000ee20000000800 */
[----:B------:R-:W-:Y:S01]  /*0c40*/  IMAD.IADD R11, R15, 0x1, R11 ;  /* 0x000000010f0b7824 */ /* 0x000fe200078e020b */
[----:B0-----:R-:W-:-:S04]  /*0c50*/  ISETP.NE.U32.AND P0, PT, R30, RZ, PT ;  /* 0x000000ff1e00720c */ /* 0x001fc80003f05070 */
[----:B------:R-:W-:Y:S02]  /*0c60*/  ISETP.NE.AND.EX P0, PT, R31, RZ, PT, P0 ;  /* 0x000000ff1f00720c */ /* 0x000fe40003f05300 */
[----:B------:R-:W0:Y:S01]  /*0c70*/  LDC R26, c[0x0][0x700] ;  /* 0x0001c000ff1a7b82 */ /* 0x000e220000000800 */
[-CC-:B-1----:R-:W-:Y:S02]  /*0c80*/  SHF.R.U64 R18, R14, R24.reuse, R11.reuse ;  /* 0x000000180e127219 */ /* 0x182fe4000000120b */
[----:B------:R-:W-:-:S05]  /*0c90*/  SHF.R.U32.HI R11, RZ, R24, R11 ;  /* 0x00000018ff0b7219 */ /* 0x000fca000001160b */
[----:B------:R-:W1:Y:S01]  /*0ca0*/  LDC R21, c[0x0][0x748] ;  /* 0x0001d200ff157b82 */ /* 0x000e620000000800 */
[-CC-:B--2---:R-:W-:Y:S02]  /*0cb0*/  SHF.R.U64 R24, R18, R20.reuse, R11.reuse ;  /* 0x0000001412187219 */ /* 0x184fe4000000120b */
[----:B------:R-:W-:-:S05]  /*0cc0*/  SHF.R.U32.HI R11, RZ, R20, R11 ;  /* 0x00000014ff0b7219 */ /* 0x000fca000001160b */
[----:B------:R-:W2:Y:S01]  /*0cd0*/  LDC R23, c[0x0][0x738] ;  /* 0x0001ce00ff177b82 */ /* 0x000ea20000000800 */
[-CC-:B---3--:R-:W-:Y:S02]  /*0ce0*/  SHF.R.U64 R20, R24, R28.reuse, R11.reuse ;  /* 0x0000001c18147219 */ /* 0x188fe4000000120b */
[-C--:B------:R-:W-:Y:S02]  /*0cf0*/  SHF.L.U32 R9, R9, R28.reuse, RZ ;  /* 0x0000001c09097219 */ /* 0x080fe400000006ff */
[----:B------:R-:W-:Y:S01]  /*0d00*/  SHF.R.U32.HI R11, RZ, R28, R11 ;  /* 0x0000001cff0b7219 */ /* 0x000fe2000001160b */
[----:B------:R-:W-:Y:S01]  /*0d10*/  IMAD.MOV.U32 R10, RZ, RZ, R20 ;  /* 0x000000ffff0a7224 */ /* 0x000fe200078e0014 */
[----:B------:R-:W-:Y:S01]  /*0d20*/  LOP3.LUT R13, RZ, R9, RZ, 0x33, !PT ;  /* 0x00000009ff0d7212 */ /* 0x000fe200078e33ff */
[----:B------:R-:W3:Y:S01]  /*0d30*/  LDC R27, c[0x0][0x710] ;  /* 0x0001c400ff1b7b82 */ /* 0x000ee20000000800 */
[----:B------:R-:W-:Y:S05]  /*0d40*/  @!P0 BRA `(.L_x_10) ;  /* 0x0000000000288947 */ /* 0x000fea0003800000 */
[----:B------:R-:W4:Y:S02]  /*0d50*/  LDC R9, c[0x0][0x74c] ;  /* 0x0001d300ff097b82 */ /* 0x000f240000000800 */
[----:B----4-:R-:W-:-:S05]  /*0d60*/  IADD3 R9, P0, R20, R9, RZ ;  /* 0x0000000914097210 */ /* 0x010fca0007f1e0ff */
        /* <DEDUP_REMOVED lines=8> */
.L_x_10:
[----:B-1----:R-:W-:Y:S01]  /*0df0*/  SHF.R.U64 R11, R10, R21, R11 ;  /* 0x000000150a0b7219 */ /* 0x002fe2000000120b */
[----:B------:R-:W-:Y:S01]  /*0e00*/  IMAD.MOV.U32 R15, RZ, RZ, 0x1 ;  /* 0x00000001ff0f7424 */ /* 0x000fe200078e00ff */
[----:B------:R-:W-:Y:S01]  /*0e10*/  LOP3.LUT R10, R24, R13, RZ, 0xc0, !PT ;  /* 0x0000000d180a7212 */ /* 0x000fe200078ec0ff */
[----:B0-----:R-:W-:Y:S01]  /*0e20*/  VIADD R13, R26, 0xffffffff ;  /* 0xffffffff1a0d7836 */ /* 0x001fe20000000000 */
[----:B------:R-:W-:Y:S01]  /*0e30*/  SHF.L.U32 R9, R25, R28, RZ ;  /* 0x0000001c19097219 */ /* 0x000fe200000006ff */
[----:B------:R-:W-:Y:S01]  /*0e40*/  IMAD.MOV R14, RZ, RZ, -R11 ;  /* 0x000000ffff0e7224 */ /* 0x000fe200078e0a0b */
[----:B------:R-:W-:Y:S02]  /*0e50*/  SEL R12, R12, R33, !P3 ;  /* 0x000000210c0c7207 */ /* 0x000fe40005800000 */
[----:B------:R-:W-:Y:S01]  /*0e60*/  LOP3.LUT R13, R18, R13, RZ, 0xc0, !PT ;  /* 0x0000000d120d7212 */ /* 0x000fe200078ec0ff */
[----:B------:R-:W-:Y:S02]  /*0e70*/  IMAD R11, R9, R11, R10 ;  /* 0x0000000b090b7224 */ /* 0x000fe400078e020a */
[----:B--2---:R-:W-:-:S02]  /*0e80*/  IMAD R9, R14, R23, R20 ;  /* 0x000000170e097224 */ /* 0x004fc400078e0214 */
[----:B---3--:R-:W-:Y:S02]  /*0e90*/  IMAD R12, R11, R27, R12 ;  /* 0x0000001b0b0c7224 */ /* 0x008fe400078e020c */
[----:B------:R-:W-:Y:S02]  /*0ea0*/  IMAD R9, R9, R26, R13 ;  /* 0x0000001a09097224 */ /* 0x000fe400078e020d */
[----:B------:R-:W-:-:S03]  /*0eb0*/  IMAD.MOV.U32 R14, RZ, RZ, R29 ;  /* 0x000000ffff0e7224 */ /* 0x000fc600078e001d */
[----:B------:R-:W-:Y:S02]  /*0ec0*/  SEL R20, R9, R12, !P3 ;  /* 0x0000000c09147207 */ /* 0x000fe40005800000 */
[----:B------:R-:W-:-:S07]  /*0ed0*/  SEL R16, R12, R9, !P3 ;  /* 0x000000090c107207 */ /* 0x000fce0005800000 */
.L_x_8:
[----:B------:R-:W-:-:S08]  /*0ee0*/  NOP ;  /* 0x0000000000007918 */ /* 0x000fd00000000000 */
[----:B------:R-:W0:Y:S02]  /*0ef0*/  USETMAXREG.TRY_ALLOC.CTAPOOL UP0, 0xe8 ;  /* 0x000000e8000079c8 */ /* 0x000e240008000600 */
[----:B0-----:R-:W-:-:S13]  /*0f00*/  PLOP3.LUT P0, PT, PT, PT, UP0, 0x80, 0x0 ;  /* 0x000000000000781c */ /* 0x001fda0003f0f008 */
[----:B------:R-:W-:Y:S05]  /*0f10*/  @!P0 BRA `(.L_x_8) ;  /* 0xfffffffc00f08947 */ /* 0x000fea000383ffff */
[----:B------:R-:W-:Y:S01]  /*0f20*/  ULDC.64 UR4, c[0x0][0x698] ;  /* 0x0001a60000047ab9 */ /* 0x000fe20000000a00 */
[----:B------:R-:W-:Y:S01]  /*0f30*/  ULDC.64 UR14, c[0x0][0x208] ;  /* 0x00008200000e7ab9 */ /* 0x000fe20000000a00 */
[----:B------:R-:W-:-:S04]  /*0f40*/  ISETP.NE.U32.AND P0, PT, RZ, UR4, PT ;  /* 0x00000004ff007c0c */ /* 0x000fc8000bf05070 */
[----:B------:R-:W-:-:S13]  /*0f50*/  ISETP.NE.AND.EX P0, PT, RZ, UR5, PT, P0 ;  /* 0x00000005ff007c0c */ /* 0x000fda000bf05300 */
[----:B------:R-:W-:Y:S05]  /*0f60*/  @!P0 BRA `(.L_x_11) ;  /* 0x00000000001c8947 */ /* 0x000fea0003800000 */
[----:B------:R-:W0:Y:S02]  /*0f70*/  LDC.64 R10, c[0x0][0x698] ;  /* 0x0001a600ff0a7b82 */ /* 0x000e240000000a00 */
[----:B0-----:R-:W2:Y:S02]  /*0f80*/  LDG.E.64 R10, desc[UR14][R10.64] ;  /* 0x0000000e0a0a7981 */ /* 0x001ea4000c1e1b00 */
[----:B--2---:R-:W-:-:S04]  /*0f90*/  ISETP.NE.U32.AND P0, PT, R10, RZ, PT ;  /* 0x000000ff0a00720c */ /* 0x004fc80003f05070 */
[----:B------:R-:W-:-:S13]  /*0fa0*/  ISETP.NE.AND.EX P0, PT, R11, RZ, PT, P0 ;  /* 0x000000ff0b00720c */ /* 0x000fda0003f05300 */
[----:B------:R-:W-:Y:S05]  /*0fb0*/  @!P0 BRA `(.L_x_11) ;  /* 0x0000000000088947 */ /* 0x000fea0003800000 */
[----:B------:R0:W5:Y:S01]  /*0fc0*/  LD.E R9, desc[UR14][R10.64] ;  /* 0x0000000e0a097980 */ /* 0x000162000c101900 */
[----:B------:R-:W-:Y:S05]  /*0fd0*/  BRA `(.L_x_12) ;  /* 0x0000000000207947 */ /* 0x000fea0003800000 */
.L_x_11:
[----:B------:R-:W-:Y:S02]  /*0fe0*/  ULDC.64 UR4, c[0x0][0x688] ;  /* 0x0001a20000047ab9 */ /* 0x000fe40000000a00 */
[----:B------:R-:W-:-:S04]  /*0ff0*/  ISETP.NE.U32.AND P0, PT, RZ, UR4, PT ;  /* 0x00000004ff007c0c */ /* 0x000fc8000bf05070 */
[----:B------:R-:W-:-:S13]  /*1000*/  ISETP.NE.AND.EX P0, PT, RZ, UR5, PT, P0 ;  /* 0x00000005ff007c0c */ /* 0x000fda000bf05300 */
[----:B------:R-:W-:Y:S05]  /*1010*/  @!P0 BRA `(.L_x_13) ;  /* 0x00000000000c8947 */ /* 0x000fea0003800000 */
[----:B------:R-:W0:Y:S02]  /*1020*/  LDC.64 R10, c[0x0][0x688] ;  /* 0x0001a200ff0a7b82 */ /* 0x000e240000000a00 */
[----:B0-----:R1:W5:Y:S01]  /*1030*/  LDG.E R9, desc[UR14][R10.64] ;  /* 0x0000000e0a097981 */ /* 0x001362000c1e1900 */
[----:B------:R-:W-:Y:S05]  /*1040*/  BRA `(.L_x_12) ;  /* 0x0000000000047947 */ /* 0x000fea0003800000 */
.L_x_13:
[----:B------:R-:W2:Y:S02]  /*1050*/  LDC R9, c[0x0][0x680] ;  /* 0x0001a000ff097b82 */ /* 0x000ea40000000800 */
.L_x_12:
[----:B------:R-:W-:Y:S02]  /*1060*/  ULDC.64 UR4, c[0x0][0x6a0] ;  /* 0x0001a80000047ab9 */ /* 0x000fe40000000a00 */
[----:B------:R-:W-:-:S04]  /*1070*/  ISETP.NE.U32.AND P0, PT, RZ, UR4, PT ;  /* 0x00000004ff007c0c */ /* 0x000fc8000bf05070 */
[----:B------:R-:W-:-:S13]  /*1080*/  ISETP.NE.AND.EX P0, PT, RZ, UR5, PT, P0 ;  /* 0x00000005ff007c0c */ /* 0x000fda000bf05300 */
[----:B------:R-:W-:Y:S05]  /*1090*/  @!P0 BRA `(.L_x_14) ;  /* 0x00000000001c8947 */ /* 0x000fea0003800000 */
[----:B01----:R-:W0:Y:S02]  /*10a0*/  LDC.64 R10, c[0x0][0x6a0] ;  /* 0x0001a800ff0a7b82 */ /* 0x003e240000000a00 */
[----:B0-----:R-:W3:Y:S02]  /*10b0*/  LDG.E.64 R10, desc[UR14][R10.64] ;  /* 0x0000000e0a0a7981 */ /* 0x001ee4000c1e1b00 */
[----:B---3--:R-:W-:-:S04]  /*10c0*/  ISETP.NE.U32.AND P0, PT, R10, RZ, PT ;  /* 0x000000ff0a00720c */ /* 0x008fc80003f05070 */
[----:B------:R-:W-:-:S13]  /*10d0*/  ISETP.NE.AND.EX P0, PT, R11, RZ, PT, P0 ;  /* 0x000000ff0b00720c */ /* 0x000fda0003f05300 */
[----:B------:R-:W-:Y:S05]  /*10e0*/  @!P0 BRA `(.L_x_14) ;  /* 0x0000000000088947 */ /* 0x000fea0003800000 */
[----:B------:R0:W5:Y:S01]  /*10f0*/  LD.E R10, desc[UR14][R10.64] ;  /* 0x0000000e0a0a7980 */ /* 0x000162000c101900 */
[----:B------:R-:W-:Y:S05]  /*1100*/  BRA `(.L_x_15) ;  /* 0x0000000000207947 */ /* 0x000fea0003800000 */
.L_x_14:
[----:B------:R-:W-:Y:S02]  /*1110*/  ULDC.64 UR4, c[0x0][0x690] ;  /* 0x0001a40000047ab9 */ /* 0x000fe40000000a00 */
[----:B------:R-:W-:-:S04]  /*1120*/  ISETP.NE.U32.AND P0, PT, RZ, UR4, PT ;  /* 0x00000004ff007c0c */ /* 0x000fc8000bf05070 */
[----:B------:R-:W-:-:S13]  /*1130*/  ISETP.NE.AND.EX P0, PT, RZ, UR5, PT, P0 ;  /* 0x00000005ff007c0c */ /* 0x000fda000bf05300 */
[----:B------:R-:W-:Y:S05]  /*1140*/  @!P0 BRA `(.L_x_16) ;  /* 0x00000000000c8947 */ /* 0x000fea0003800000 */
[----:B01----:R-:W0:Y:S02]  /*1150*/  LDC.64 R10, c[0x0][0x690] ;  /* 0x0001a400ff0a7b82 */ /* 0x003e240000000a00 */
[----:B0-----:R1:W5:Y:S01]  /*1160*/  LDG.E R10, desc[UR14][R10.64] ;  /* 0x0000000e0a0a7981 */ /* 0x001362000c1e1900 */
[----:B------:R-:W-:Y:S05]  /*1170*/  BRA `(.L_x_15) ;  /* 0x0000000000047947 */ /* 0x000fea0003800000 */
.L_x_16:
[----:B01----:R-:W3:Y:S02]  /*1180*/  LDC R10, c[0x0][0x684] ;  /* 0x0001a100ff0a7b82 */ /* 0x003ee40000000800 */
.L_x_15:
[----:B------:R-:W-:-:S13]  /*1190*/  LOP3.LUT P0, RZ, R15, 0xff, RZ, 0xc0, !PT ;  /* 0x000000ff0fff7812 */ /* 0x000fda000780c0ff */
[----:B------:R-:W-:Y:S05]  /*11a0*/  @!P0 EXIT ;  /* 0x000000000000894d */ /* 0x000fea0003800000 */
[----:B------:R-:W-:Y:S01]  /*11b0*/  ULDC UR4, c[0x0][0x28c] ;  /* 0x0000a30000047ab9 */ /* 0x000fe20000000800 */
[----:B------:R-:W-:Y:S01]  /*11c0*/  LOP3.LUT R62, R2, 0x1, RZ, 0xfc, !PT ;  /* 0x00000001023e7812 */ /* 0x000fe200078efcff */
[----:B------:R-:W-:-:S04]  /*11d0*/  UIADD3 UR4, UR4, 0x7f, URZ ;  /* 0x0000007f04047890 */ /* 0x000fc8000fffe03f */
[----:B------:R-:W-:-:S04]  /*11e0*/  USHF.R.S32.HI UR5, URZ, 0x1f, UR4 ;  /* 0x0000001f3f057899 */ /* 0x000fc80008011404 */
[----:B------:R-:W-:-:S03]  /*11f0*/  ULEA.HI UR5, UR5, UR4, URZ, 0x7 ;  /* 0x0000000405057291 */ /* 0x000fc6000f8f383f */
[----:B------:R-:W-:Y:S01]  /*1200*/  UMOV UR4, URZ ;  /* 0x0000003f00047c82 */ /* 0x000fe20008000000 */
[----:B------:R-:W-:-:S03]  /*1210*/  USHF.R.S32.HI UR6, URZ, 0x7, UR5 ;  /* 0x000000073f067899 */ /* 0x000fc60008011405 */
[----:B------:R-:W-:-:S09]  /*1220*/  UMOV UR5, URZ ;  /* 0x0000003f00057c82 */ /* 0x000fd20008000000 */
.L_x_89:
[----:B01----:R-:W-:Y:S02]  /*1230*/  LOP3.LUT R11, R0, 0x80, RZ, 0xc0, !PT ;  /* 0x00000080000b7812 */ /* 0x003fe400078ec0ff */
[----:B------:R-:W-:Y:S02]  /*1240*/  CS2R R54, SRZ ;  /* 0x0000000000367805 */ /* 0x000fe4000001ff00 */
[----:B------:R-:W-:Y:S02]  /*1250*/  CS2R R24, SRZ ;  /* 0x0000000000187805 */ /* 0x000fe4000001ff00 */
[----:B--2---:R-:W-:Y:S02]  /*1260*/  CS2R R26, SRZ ;  /* 0x00000000001a7805 */ /* 0x004fe4000001ff00 */
[----:B------:R-:W-:Y:S02]  /*1270*/  SHF.R.U32.HI R12, RZ, 0x7, R11 ;  /* 0x00000007ff0c7819 */ /* 0x000fe4000001160b */
[----:B------:R-:W-:-:S02]  /*1280*/  CS2R R28, SRZ ;  /* 0x00000000001c7805 */ /* 0x000fc4000001ff00 */
[----:B------:R-:W-:Y:S02]  /*1290*/  VIMNMX R11, RZ, UR6, PT ;  /* 0x00000006ff0b7c48 */ /* 0x000fe4000bfe0100 */
[----:B------:R-:W-:Y:S02]  /*12a0*/  CS2R R30, SRZ ;  /* 0x00000000001e7805 */ /* 0x000fe4000001ff00 */
[----:B----4-:R-:W-:Y:S02]  /*12b0*/  CS2R R32, SRZ ;  /* 0x0000000000207805 */ /* 0x010fe4000001ff00 */
[----:B------:R-:W-:Y:S01]  /*12c0*/  CS2R R34, SRZ ;  /* 0x0000000000227805 */ /* 0x000fe2000001ff00 */
[----:B------:R-:W0:Y:S01]  /*12d0*/  SHFL.IDX PT, R12, R12, RZ, 0x1f ;  /* 0x00001fff0c0c7589 */ /* 0x000e2200000e0000 */
[----:B------:R-:W-:Y:S02]  /*12e0*/  IADD3 R11, -R11, UR6, RZ ;  /* 0x000000060b0b7c10 */ /* 0x000fe4000fffe1ff */
[----:B------:R-:W-:-:S02]  /*12f0*/  CS2R R36, SRZ ;  /* 0x0000000000247805 */ /* 0x000fc4000001ff00 */
[----:B------:R-:W-:Y:S02]  /*1300*/  CS2R R38, SRZ ;  /* 0x0000000000267805 */ /* 0x000fe4000001ff00 */
[----:B------:R-:W-:Y:S02]  /*1310*/  CS2R R40, SRZ ;  /* 0x0000000000287805 */ /* 0x000fe4000001ff00 */
[----:B------:R-:W-:Y:S02]  /*1320*/  ISETP.GE.AND P0, PT, R11, 0x1, PT ;  /* 0x000000010b00780c */ /* 0x000fe40003f06270 */
[----:B------:R-:W-:Y:S02]  /*1330*/  CS2R R42, SRZ ;  /* 0x00000000002a7805 */ /* 0x000fe4000001ff00 */
[----:B------:R-:W-:Y:S02]  /*1340*/  CS2R R44, SRZ ;  /* 0x00000000002c7805 */ /* 0x000fe4000001ff00 */
[----:B------:R-:W-:-:S02]  /*1350*/  CS2R R46, SRZ ;  /* 0x00000000002e7805 */ /* 0x000fc4000001ff00 */
[----:B------:R-:W-:Y:S02]  /*1360*/  CS2R R48, SRZ ;  /* 0x0000000000307805 */ /* 0x000fe4000001ff00 */
[----:B------:R-:W-:Y:S02]  /*1370*/  CS2R R50, SRZ ;  /* 0x0000000000327805 */ /* 0x000fe4000001ff00 */
[----:B------:R-:W-:Y:S02]  /*1380*/  CS2R R52, SRZ ;  /* 0x0000000000347805 */ /* 0x000fe4000001ff00 */
[----:B0-----:R-:W-:Y:S01]  /*1390*/  R2UR UR7, R12 ;  /* 0x000000000c0772ca */ /* 0x001fe200000e0000 */
[----:B---3-5:R-:W-:-:S14]  /*13a0*/  @!P0 BRA `(.L_x_17) ;  /* 0x0000000400648947 */ /* 0x028fdc0003800000 */
[----:B------:R-:W0:Y:S01]  /*13b0*/  S2UR UR10, SR_CgaCtaId ;  /* 0x00000000000a79c3 */ /* 0x000e220000008800 */
[----:B------:R-:W-:Y:S01]  /*13c0*/  ULEA.HI UR8, UR7, UR7, URZ, 0x1 ;  /* 0x0000000707087291 */ /* 0x000fe2000f8f083f */
[----:B------:R-:W-:Y:S01]  /*13d0*/  IMAD.U32 R17, RZ, RZ, UR4 ;  /* 0x00000004ff117e24 */ /* 0x000fe2000f8e00ff */
[----:B------:R-:W-:Y:S01]  /*13e0*/  UMOV UR9, 0x400 ;  /* 0x0000040000097882 */ /* 0x000fe20000000000 */
[----:B------:R-:W-:Y:S01]  /*13f0*/  IMAD.U32 R12, RZ, RZ, UR5 ;  /* 0x00000005ff0c7e24 */ /* 0x000fe2000f8e00ff */
[----:B------:R-:W-:Y:S02]  /*1400*/  ULOP3.LUT UR8, UR8, 0x7fffe, URZ, 0xc0, !UPT ;  /* 0x0007fffe08087892 */ /* 0x000fe4000f8ec03f */
[----:B------:R-:W-:Y:S02]  /*1410*/  UPLOP3.LUT UP0, UPT, UPT, UPT, UPT, 0x40, 0x0 ;  /* 0x000000000000789c */ /* 0x000fe40003f0e870 */
[----:B------:R-:W-:Y:S01]  /*1420*/  UIADD3 UR8, UR7, -UR8, URZ ;  /* 0x8000000807087290 */ /* 0x000fe2000fffe03f */
[----:B------:R-:W-:Y:S01]  /*1430*/  UMOV UR12, UR5 ;  /* 0x00000005000c7c82 */ /* 0x000fe20008000000 */
[----:B0-----:R-:W-:-:S04]  /*1440*/  ULEA UR9, UR10, UR9, 0x18 ;  /* 0x000000090a097291 */ /* 0x001fc8000f8ec03f */
[----:B------:R-:W-:-:S04]  /*1450*/  ULEA UR8, UR8, UR9, 0xd ;  /* 0x0000000908087291 */ /* 0x000fc8000f8e683f */
[----:B------:R-:W-:-:S04]  /*1460*/  UIADD3 UR8, UR8, 0x180, URZ ;  /* 0x0000018008087890 */ /* 0x000fc8000fffe03f */
[----:B------:R-:W-:-:S04]  /*1470*/  USHF.R.U32.HI UR8, URZ, 0x4, UR8 ;  /* 0x000000043f087899 */ /* 0x000fc80008011608 */
[----:B------:R-:W-:-:S12]  /*1480*/  ULOP3.LUT UR7, UR8, 0x3fff, URZ, 0xc0, !UPT ;  /* 0x00003fff08077892 */ /* 0x000fd8000f8ec03f */
.L_x_24:
[----:B------:R-:W-:-:S13]  /*1490*/  ISETP.NE.AND P1, PT, R62, 0x3, PT ;  /* 0x000000033e00780c */ /* 0x000fda0003f25270 */
[----:B0-----:R-:W-:Y:S05]  /*14a0*/  @!P1 BRA `(.L_x_18) ;  /* 0x0000000000049947 */ /* 0x001fea0003800000 */
[----:B------:R-:W-:Y:S01]  /*14b0*/  BPT.TRAP 0x1 ;  /* 0x000000040000795c */ /* 0x000fe20000300000 */
.L_x_18:
[----:B------:R-:W0:Y:S01]  /*14c0*/  S2UR UR9, SR_CgaCtaId ;  /* 0x00000000000979c3 */ /* 0x000e220000008800 */
[----:B------:R-:W-:Y:S01]  /*14d0*/  UMOV UR8, 0x400 ;  /* 0x0000040000087882 */ /* 0x000fe20000000000 */
[----:B------:R-:W-:Y:S01]  /*14e0*/  SHF.L.U32 R15, R17, 0x1f, RZ ;  /* 0x0000001f110f7819 */ /* 0x000fe200000006ff */
[----:B0-----:R-:W-:-:S04]  /*14f0*/  ULEA UR17, UR9, UR8, 0x18 ;  /* 0x0000000809117291 */ /* 0x001fc8000f8ec03f */
[----:B------:R-:W-:-:S09]  /*1500*/  ULEA UR8, UR12, UR17, 0x3 ;  /* 0x000000110c087291 */ /* 0x000fd2000f8e183f */
[----:B------:R0:W1:Y:S01]  /*1510*/  SYNCS.PHASECHK.TRANS64.TRYWAIT P0, [UR8], R15 ;  /* 0x0000000fff0075a7 */ /* 0x0000620008000148 */
[----:B------:R-:W-:Y:S05]  /*1520*/  @!P1 BRA `(.L_x_19) ;  /* 0x0000000000049947 */ /* 0x000fea0003800000 */
[----:B------:R-:W-:Y:S01]  /*1530*/  BPT.TRAP 0x1 ;  /* 0x000000040000795c */ /* 0x000fe20000300000 */
.L_x_19:
[C---:B------:R-:W-:Y:S02]  /*1540*/  IMAD.SHL.U32 R13, R0.reuse, 0x40, RZ ;  /* 0x00000040000d7824 */ /* 0x040fe400078e00ff */
[C---:B------:R-:W-:Y:S02]  /*1550*/  IMAD.SHL.U32 R18, R0.reuse, 0x400, RZ ;  /* 0x0000040000127824 */ /* 0x040fe400078e00ff */
[----:B------:R-:W-:Y:S01]  /*1560*/  IMAD.SHL.U32 R22, R0, 0x20, RZ ;  /* 0x0000002000167824 */ /* 0x000fe200078e00ff */
[----:B------:R-:W-:-:S04]  /*1570*/  LOP3.LUT R13, R13, 0x3800, RZ, 0xc0, !PT ;  /* 0x000038000d0d7812 */ /* 0x000fc800078ec0ff */
[----:B------:R-:W-:Y:S01]  /*1580*/  LOP3.LUT R13, R13, 0x400, R18, 0xf8, !PT ;  /* 0x000004000d0d7812 */ /* 0x000fe200078ef812 */
[----:B------:R-:W-:-:S03]  /*1590*/  IMAD.U32 R18, RZ, RZ, UR12 ;  /* 0x0000000cff127e24 */ /* 0x000fc6000f8e00ff */
[----:B------:R-:W-:-:S04]  /*15a0*/  LOP3.LUT R13, R13, 0x380, R22, 0xf8, !PT ;  /* 0x000003800d0d7812 */ /* 0x000fc800078ef816 */
[----:B------:R-:W-:-:S05]  /*15b0*/  SHF.R.U32.HI R13, RZ, 0x3, R13 ;  /* 0x00000003ff0d7819 */ /* 0x000fca000001160d */
[----:B------:R-:W-:Y:S01]  /*15c0*/  IMAD R13, R18, 0x800, R13 ;  /* 0x00000800120d7824 */ /* 0x000fe200078e020d */
[----:B-1----:R-:W-:Y:S06]  /*15d0*/  @P0 BRA `(.L_x_20) ;  /* 0x0000000000080947 */ /* 0x002fec0003800000 */
[----:B------:R-:W1:Y:S02]  /*15e0*/  SYNCS.PHASECHK.TRANS64.TRYWAIT P0, [UR8], R15 ;  /* 0x0000000fff0075a7 */ /* 0x000e640008000148 */
[----:B-1----:R-:W-:Y:S05]  /*15f0*/  @!P0 BRA `(.L_x_21) ;  /* 0x0000004800c88947 */ /* 0x002fea0003800000 */
.L_x_20:
[----:B------:R-:W4:Y:S01]  /*1600*/  LDS.128 R56, [R13+UR17+0x30180] ;  /* 0x030180110d387984 */ /* 0x000f220008000c00 */
[----:B------:R-:W-:Y:S02]  /*1610*/  UIADD3 UR8, UR17, 0x18180, URZ ;  /* 0x0001818011087890 */ /* 0x000fe4000fffe03f */
[----:B------:R-:W-:Y:S02]  /*1620*/  ULOP3.LUT UR13, UR7, 0x10000, URZ, 0xfc, !UPT ;  /* 0x00010000070d7892 */ /* 0x000fe4000f8efc3f */
[----:B------:R-:W-:Y:S02]  /*1630*/  USHF.R.U32.HI UR8, URZ, 0x4, UR8 ;  /* 0x000000043f087899 */ /* 0x000fe40008011608 */
[----:B------:R-:W-:Y:S02]  /*1640*/  ULEA UR13, UR12, UR13, 0xa ;  /* 0x0000000d0c0d7291 */ /* 0x000fe4000f8e503f */
[----:B------:R-:W-:Y:S01]  /*1650*/  ULOP3.LUT UR8, UR8, 0x3fff, URZ, 0xc0, !UPT ;  /* 0x00003fff08087892 */ /* 0x000fe2000f8ec03f */
[----:B------:R-:W-:Y:S01]  /*1660*/  UMOV UR9, 0x40000040 ;  /* 0x4000004000097882 */ /* 0x000fe20000000000 */
[----:B------:R-:W-:-:S02]  /*1670*/  UMOV UR11, 0x40000040 ;  /* 0x40000040000b7882 */ /* 0x000fc40000000000 */
[----:B------:R-:W-:-:S04]  /*1680*/  ULOP3.LUT UR8, UR8, 0x10000, URZ, 0xfc, !UPT ;  /* 0x0001000008087892 */ /* 0x000fc8000f8efc3f */
[----:B------:R-:W-:-:S03]  /*1690*/  ULEA UR16, UR12, UR8, 0xa ;  /* 0x000000080c107291 */ /* 0x000fc6000f8e503f */
[----:B------:R-:W-:-:S04]  /*16a0*/  UMOV UR8, UR13 ;  /* 0x0000000d00087c82 */ /* 0x000fc80008000000 */
[----:B------:R-:W-:Y:S01]  /*16b0*/  UMOV UR10, UR16 ;  /* 0x00000010000a7c82 */ /* 0x000fe20008000000 */
[----:B----4-:R-:W-:-:S06]  /*16c0*/  WARPGROUP.ARRIVE ;  /* 0x00000000000079c5 */ /* 0x010fcc0000000000 */
[----:B------:R-:W-:Y:S01]  /*16d0*/  HGMMA.SP.64x64x32.F32 R24, gdesc[UR8], R24, UP0, R56, 0x0 ;  /* 0x08e03800081879f0 */ /* 0x000fe2000bf00a18 */
[----:B------:R-:W-:Y:S02]  /*16e0*/  UIADD3 UR8, UR13, 0x2, URZ ;  /* 0x000000020d087890 */ /* 0x000fe4000fffe03f */
[----:B------:R-:W-:Y:S01]  /*16f0*/  UIADD3 UR10, UR16, 0x4, URZ ;  /* 0x00000004100a7890 */ /* 0x000fe2000fffe03f */
[----:B------:R-:W-:Y:S01]  /*1700*/  UMOV UR9, 0x40000040 ;  /* 0x4000004000097882 */ /* 0x000fe20000000000 */
[----:B------:R-:W-:-:S07]  /*1710*/  UMOV UR11, 0x40000040 ;  /* 0x40000040000b7882 */ /* 0x000fce0000000000 */
[----:B------:R-:W-:Y:S01]  /*1720*/  HGMMA.SP.64x64x32.F32 R24, gdesc[UR8], R24, R57, 0x0 ;  /* 0x08e03900081879f0 */ /* 0x000fe20008700a18 */
        /* <DEDUP_REMOVED lines=9> */
[----:B------:R-:W-:Y:S03]  /*17c0*/  HGMMA.SP.64x64x32.F32 R24, gdesc[UR8], R24, R59, 0x0, gsb0 ;  /* 0x08e03b00081879f0 */ /* 0x000fe60008000a18 */
[----:B------:R-:W-:Y:S02]  /*17d0*/  WARPGROUP.DEPBAR.LE gsb0, 0x0 ;  /* 0x00008000000079c5 */ /* 0x000fe40000010000 */
[----:B------:R-:W-:Y:S05]  /*17e0*/  @!P1 BRA `(.L_x_22) ;  /* 0x0000000000049947 */ /* 0x000fea0003800000 */
[----:B------:R-:W-:Y:S01]  /*17f0*/  BPT.TRAP 0x1 ;  /* 0x000000040000795c */ /* 0x000fe20000300000 */
.L_x_22:
[----:B------:R-:W-:-:S13]  /*1800*/  LOP3.LUT P0, RZ, R6, R3, RZ, 0xc0, !PT ;  /* 0x0000000306ff7212 */ /* 0x000fda000780c0ff */
[----:B------:R-:W-:-:S05]  /*1810*/  @P0 LEA R13, R12, UR17, 0x3 ;  /* 0x000000110c0d0c11 */ /* 0x000fca000f8e18ff */
[----:B-1----:R-:W-:-:S05]  /*1820*/  @P0 VIADD R18, R13, 0x30 ;  /* 0x000000300d120836 */ /* 0x002fca0000000000 */
[----:B------:R-:W-:-:S04]  /*1830*/  @P0 PRMT R18, R7, 0x654, R18 ;  /* 0x0000065407120816 */ /* 0x000fc80000000012 */
[----:B------:R1:W-:Y:S01]  /*1840*/  @P0 SYNCS.ARRIVE.TRANS64.RED.A1T0 RZ, [R18+URZ], RZ ;  /* 0x000000ff12ff09a7 */ /* 0x0003e2000810043f */
[----:B------:R-:W-:-:S13]  /*1850*/  ISETP.GT.U32.AND P0, PT, R2, 0x1, PT ;  /* 0x000000010200780c */ /* 0x000fda0003f04070 */
[----:B-1----:R-:W-:Y:S05]  /*1860*/  @P0 BRA `(.L_x_23) ;  /* 0x0000000000040947 */ /* 0x002fea0003800000 */
[----:B------:R-:W-:Y:S01]  /*1870*/  BPT.TRAP 0x1 ;  /* 0x000000040000795c */ /* 0x000fe20000300000 */
.L_x_23:
[----:B------:R-:W-:Y:S01]  /*1880*/  UIADD3 UR12, UR12, 0x1, URZ ;  /* 0x000000010c0c7890 */ /* 0x000fe2000fffe03f */
[C---:B------:R-:W-:Y:S01]  /*1890*/  ISETP.GT.AND P1, PT, R11.reuse, 0x1, PT ;  /* 0x000000010b00780c */ /* 0x040fe20003f24270 */
[----:B------:R-:W-:Y:S02]  /*18a0*/  VIADD R12, R12, 0x1 ;  /* 0x000000010c0c7836 */ /* 0x000fe40000000000 */
[----:B------:R-:W-:Y:S01]  /*18b0*/  UISETP.NE.AND UP0, UPT, UR12, 0x6, UPT ;  /* 0x000000060c00788c */ /* 0x000fe2000bf05270 */
[----:B------:R-:W-:Y:S02]  /*18c0*/  VIADD R11, R11, 0xffffffff ;  /* 0xffffffff0b0b7836 */ /* 0x000fe40000000000 */
[C---:B------:R-:W-:Y:S01]  /*18d0*/  ISETP.NE.AND P0, PT, R12.reuse, 0x6, PT ;  /* 0x000000060c00780c */ /* 0x040fe20003f05270 */
[----:B------:R-:W-:Y:S02]  /*18e0*/  USEL UR8, URZ, 0x1, UP0 ;  /* 0x000000013f087887 */ /* 0x000fe40008000000 */
[----:B------:R-:W-:Y:S01]  /*18f0*/  USEL UR12, UR12, URZ, UP0 ;  /* 0x0000003f0c0c7287 */ /* 0x000fe20008000000 */
[----:B------:R-:W-:Y:S01]  /*1900*/  SEL R12, R12, RZ, P0 ;  /* 0x000000ff0c0c7207 */ /* 0x000fe20000000000 */
[----:B------:R-:W-:-:S02]  /*1910*/  UPLOP3.LUT UP0, UPT, UPT, UPT, UPT, 0x80, 0x0 ;  /* 0x000000000000789c */ /* 0x000fc40003f0f070 */
[----:B------:R-:W-:Y:S01]  /*1920*/  LOP3.LUT R17, R17, UR8, RZ, 0x3c, !PT ;  /* 0x0000000811117c12 */ /* 0x000fe2000f8e3cff */
[----:B------:R-:W-:Y:S08]  /*1930*/  @P1 BRA `(.L_x_24) ;  /* 0xfffffff800d41947 */ /* 0x000ff0000383ffff */
.L_x_17:
[----:B------:R-:W1:Y:S01]  /*1940*/  LDC R21, c[0x0][0x288] ;  /* 0x0000a200ff157b82 */ /* 0x000e620000000800 */
[----:B------:R-:W-:Y:S01]  /*1950*/  LOP3.LUT R11, R0, 0x60, RZ, 0xc0, !PT ;  /* 0x00000060000b7812 */ /* 0x000fe200078ec0ff */
[----:B------:R-:W-:Y:S01]  /*1960*/  IMAD.SHL.U32 R22, R20, 0x40, RZ ;  /* 0x0000004014167824 */ /* 0x000fe200078e00ff */
[--C-:B------:R-:W-:Y:S01]  /*1970*/  SHF.R.U32.HI R12, RZ, 0x2, R0.reuse ;  /* 0x00000002ff0c7819 */ /* 0x100fe20000011600 */
[----:B------:R-:W-:Y:S01]  /*1980*/  UIADD3 UR5, UR6, UR5, URZ ;  /* 0x0000000506057290 */ /* 0x000fe2000fffe03f */
[----:B------:R-:W-:Y:S01]  /*1990*/  SHF.R.U32.HI R11, RZ, 0x5, R11 ;  /* 0x00000005ff0b7819 */ /* 0x000fe2000001160b */
[----:B------:R-:W-:Y:S01]  /*19a0*/  ULDC UR12, c[0x0][0x284] ;  /* 0x0000a100000c7ab9 */ /* 0x000fe20000000800 */
[----:B------:R-:W-:Y:S01]  /*19b0*/  LOP3.LUT R12, R12, 0x7, RZ, 0xc0, !PT ;  /* 0x000000070c0c7812 */ /* 0x000fe200078ec0ff */
[----:B------:R-:W-:Y:S01]  /*19c0*/  UISETP.GT.U32.AND UP0, UPT, UR5, 0x5, UPT ;  /* 0x000000050500788c */ /* 0x000fe2000bf04070 */
[----:B------:R-:W-:Y:S01]  /*19d0*/  SHF.R.U32.HI R18, RZ, 0x1, R0 ;  /* 0x00000001ff127819 */ /* 0x000fe20000011600 */
[----:B------:R-:W-:Y:S01]  /*19e0*/  IMAD.SHL.U32 R13, R11, 0x10, RZ ;  /* 0x000000100b0d7824 */ /* 0x000fe200078e00ff */
[----:B------:R-:W-:Y:S01]  /*19f0*/  UISETP.GE.U32.AND UP1, UPT, UR6, 0x6, UPT ;  /* 0x000000060600788c */ /* 0x000fe2000bf26070 */
[----:B------:R-:W-:Y:S01]  /*1a00*/  SHF.R.S32.HI R23, RZ, 0x1f, R14 ;  /* 0x0000001fff177819 */ /* 0x000fe2000001140e */
[----:B------:R-:W-:Y:S01]  /*1a10*/  UISETP.LT.U32.AND UP0, UPT, UR6, 0x6, UP0 ;  /* 0x000000060600788c */ /* 0x000fe20008701070 */
[----:B------:R-:W-:-:S02]  /*1a20*/  WARPGROUP.DEPBAR.LE gsb0, 0x0 ;  /* 0x00008000000079c5 */ /* 0x000fc40000010000 */
[--C-:B------:R-:W-:Y:S01]  /*1a30*/  LOP3.LUT R13, R13, 0xfffffff0, R12.reuse, 0xe2, !PT ;  /* 0xfffffff00d0d7812 */ /* 0x100fe200078ee20c */
[----:B------:R-:W-:Y:S01]  /*1a40*/  IMAD R12, R11, -0x10, -R12 ;  /* 0xfffffff00b0c7824 */ /* 0x000fe200078e0a0c */
[----:B------:R-:W-:Y:S01]  /*1a50*/  LOP3.LUT R11, R8, 0x1, RZ, 0xc0, !PT ;  /* 0x00000001080b7812 */ /* 0x000fe200078ec0ff */
[----:B------:R-:W-:Y:S01]  /*1a60*/  UIMAD.WIDE.U32 UR8, UR5, -0x55555555, URZ ;  /* 0xaaaaaaab050878a5 */ /* 0x000fe2000f8e003f */
[----:B------:R-:W-:Y:S01]  /*1a70*/  LOP3.LUT R18, R13, 0x40, R18, 0xf8, !PT ;  /* 0x000000400d127812 */ /* 0x000fe200078ef812 */
[----:B------:R-:W-:Y:S01]  /*1a80*/  IMAD.SHL.U32 R13, R16, 0x80, RZ ;  /* 0x00000080100d7824 */ /* 0x000fe200078e00ff */
[----:B------:R-:W-:Y:S01]  /*1a90*/  USEL UR7, URZ, 0x1, !UP0 ;  /* 0x000000013f077887 */ /* 0x000fe2000c000000 */
[----:B------:R-:W-:Y:S01]  /*1aa0*/  IMAD R12, R11, -0x40, R12 ;  /* 0xffffffc00b0c7824 */ /* 0x000fe200078e020c */
[----:B-1----:R-:W-:Y:S01]  /*1ab0*/  ISETP.GE.AND P0, PT, R22, R21, PT ;  /* 0x000000151600720c */ /* 0x002fe20003f06270 */
[----:B------:R-:W-:Y:S01]  /*1ac0*/  ULDC.64 UR10, c[0x0][0x6d0] ;  /* 0x0001b400000a7ab9 */ /* 0x000fe20000000a00 */
[----:B------:R-:W-:Y:S01]  /*1ad0*/  LOP3.LUT R18, R18, R13, RZ, 0xfc, !PT ;  /* 0x0000000d12127212 */ /* 0x000fe200078efcff */
[----:B0-----:R-:W-:Y:S01]  /*1ae0*/  IMAD R15, R23, UR10, RZ ;  /* 0x0000000a170f7c24 */ /* 0x001fe2000f8e02ff */
[----:B------:R-:W-:Y:S01]  /*1af0*/  ISETP.GE.OR P0, PT, R13, UR12, P0 ;  /* 0x0000000c0d007c0c */ /* 0x000fe20008706670 */
[----:B------:R-:W-:Y:S01]  /*1b00*/  USHF.R.U32.HI UR8, URZ, 0x2, UR9 ;  /* 0x000000023f087899 */ /* 0x000fe20008011609 */
[----:B------:R-:W-:Y:S01]  /*1b10*/  LOP3.LUT R11, R0, 0x3, RZ, 0xc0, !PT ;  /* 0x00000003000b7812 */ /* 0x000fe200078ec0ff */
[----:B------:R-:W-:Y:S01]  /*1b20*/  ULOP3.LUT UR4, UR4, UR7, URZ, 0x3c, !UPT ;  /* 0x0000000704047292 */ /* 0x000fe2000f8e3c3f */
[--C-:B------:R-:W-:Y:S01]  /*1b30*/  SHF.R.S32.HI R19, RZ, 0x1f, R18.reuse ;  /* 0x0000001fff137819 */ /* 0x100fe20000011412 */
[C---:B------:R-:W-:Y:S01]  /*1b40*/  IMAD R15, R14.reuse, UR11, R15 ;  /* 0x0000000b0e0f7c24 */ /* 0x040fe2000f8e020f */
[----:B------:R-:W-:Y:S01]  /*1b50*/  UIMAD UR5, UR8, -0x6, UR5 ;  /* 0xfffffffa080578a4 */ /* 0x000fe2000f8e0205 */
[----:B------:R-:W-:Y:S01]  /*1b60*/  IMAD R11, R11, -0x2, R21 ;  /* 0xfffffffe0b0b7824 */ /* 0x000fe200078e0215 */
[----:B------:R-:W-:Y:S01]  /*1b70*/  @UP1 ULOP3.LUT UR4, UR4, 0x1, UR8, 0x78, !UPT ;  /* 0x0000000104041892 */ /* 0x000fe2000f8e7808 */
[----:B------:R-:W-:Y:S01]  /*1b80*/  IMAD.WIDE.U32 R16, R14, UR10, R18 ;  /* 0x0000000a0e107c25 */ /* 0x000fe2000f8e0012 */
[----:B------:R-:W-:-:S03]  /*1b90*/  IADD3 R12, -R13, UR12, R12 ;  /* 0x0000000c0d0c7c10 */ /* 0x000fc6000fffe10c */
[----:B------:R-:W-:Y:S02]  /*1ba0*/  IMAD.IADD R13, R11, 0x1, -R22 ;  /* 0x000000010b0d7824 */ /* 0x000fe400078e0a16 */
[----:B------:R-:W-:Y:S02]  /*1bb0*/  IMAD.IADD R17, R17, 0x1, R15 ;  /* 0x0000000111117824 */ /* 0x000fe400078e020f */
[----:B------:R-:W-:Y:S01]  /*1bc0*/  IMAD.MOV.U32 R11, RZ, RZ, -0x1 ;  /* 0xffffffffff0b7424 */ /* 0x000fe200078e00ff */
[----:B------:R-:W-:Y:S06]  /*1bd0*/  @P0 BRA `(.L_x_25) ;  /* 0x0000002400a40947 */ /* 0x000fec0003800000 */
[----:B------:R-:W0:Y:S01]  /*1be0*/  LDC.64 R68, c[0x0][0x6c8] ;  /* 0x0001b200ff447b82 */ /* 0x000e220000000a00 */
[----:B---3-5:R-:W-:Y:S01]  /*1bf0*/  FSETP.NEU.AND P1, PT, R10, RZ, PT ;  /* 0x000000ff0a00720b */ /* 0x028fe20003f2d000 */
[----:B------:R-:W-:Y:S01]  /*1c00*/  IMAD.WIDE R20, R20, 0x40, RZ ;  /* 0x0000004014147825 */ /* 0x000fe200078e02ff */
[----:B------:R-:W-:Y:S01]  /*1c10*/  ISETP.GT.AND P0, PT, R13, RZ, PT ;  /* 0x000000ff0d00720c */ /* 0x000fe20003f04270 */
[----:B------:R-:W-:Y:S02]  /*1c20*/  BSSY B0, `(.L_x_25) ;  /* 0x0000264000007945 */ /* 0x000fe40003800000 */
[----:B------:R-:W-:Y:S01]  /*1c30*/  IMAD.SHL.U32 R15, R0, 0x2, RZ ;  /* 0x00000002000f7824 */ /* 0x000fe200078e00ff */
[----:B------:R-:W-:-:S04]  /*1c40*/  ISETP.GT.AND P5, PT, R12, RZ, P0 ;  /* 0x000000ff0c00720c */ /* 0x000fc800007a4270 */
[----:B------:R-:W-:Y:S01]  /*1c50*/  LOP3.LUT R71, R20, 0x6, R15, 0xf8, !PT ;  /* 0x0000000614477812 */ /* 0x000fe200078ef80f */
[----:B0-----:R-:W-:-:S04]  /*1c60*/  IMAD R22, R21, R68, RZ ;  /* 0x0000004415167224 */ /* 0x001fc800078e02ff */
[----:B------:R-:W-:-:S04]  /*1c70*/  IMAD.WIDE.U32 R58, R71, R68, R16 ;  /* 0x00000044473a7225 */ /* 0x000fc800078e0010 */
[----:B------:R-:W-:-:S04]  /*1c80*/  IMAD R15, R71, R69, R22 ;  /* 0x00000045470f7224 */ /* 0x000fc800078e0216 */
[----:B------:R-:W-:Y:S01]  /*1c90*/  IMAD.IADD R57, R59, 0x1, R15 ;  /* 0x000000013b397824 */ /* 0x000fe200078e020f */
[----:B------:R-:W-:Y:S06]  /*1ca0*/  @!P1 BRA `(.L_x_26) ;  /* 0x0000001800b09947 */ /* 0x000fec0003800000 */
[----:B------:R-:W-:Y:S01]  /*1cb0*/  ULDC.64 UR8, c[0x0][0x6b8] ;  /* 0x0001ae0000087ab9 */ /* 0x000fe20000000a00 */
[----:B------:R-:W-:Y:S01]  /*1cc0*/  ULDC.64 UR12, c[0x0][0x6b0] ;  /* 0x0001ac00000c7ab9 */ /* 0x000fe20000000a00 */
[----:B------:R-:W-:Y:S01]  /*1cd0*/  IMAD R15, R23, UR8, RZ ;  /* 0x00000008170f7c24 */ /* 0x000fe2000f8e02ff */
[----:B------:R-:W-:Y:S01]  /*1ce0*/  ULDC.64 UR16, c[0x0][0x6a8] ;  /* 0x0001aa0000107ab9 */ /* 0x000fe20000000a00 */
[----:B------:R-:W-:Y:S01]  /*1cf0*/  IMAD R20, R21, UR12, RZ ;  /* 0x0000000c15147c24 */ /* 0x000fe2000f8e02ff */
[----:B------:R-:W-:Y:S01]  /*1d00*/  ULDC.64 UR10, c[0x0][0x6c0] ;  /* 0x0001b000000a7ab9 */ /* 0x000fe20000000a00 */
[----:B------:R-:W-:-:S04]  /*1d10*/  IMAD.WIDE.U32 R60, R14, UR8, R18 ;  /* 0x000000080e3c7c25 */ /* 0x000fc8000f8e0012 */
[----:B------:R-:W-:Y:S02]  /*1d20*/  IMAD R63, R14, UR9, R15 ;  /* 0x000000090e3f7c24 */ /* 0x000fe4000f8e020f */
[----:B------:R-:W-:Y:S02]  /*1d30*/  IMAD R67, R71, UR13, R20 ;  /* 0x0000000d47437c24 */ /* 0x000fe4000f8e0214 */
[----:B------:R-:W-:Y:S02]  /*1d40*/  IMAD.IADD R21, R61, 0x1, R63 ;  /* 0x000000013d157824 */ /* 0x000fe400078e023f */
[----:B------:R-:W-:-:S04]  /*1d50*/  IMAD.MOV.U32 R20, RZ, RZ, R60 ;  /* 0x000000ffff147224 */ /* 0x000fc800078e003c */
[----:B------:R-:W-:-:S04]  /*1d60*/  IMAD.WIDE.U32 R16, R71, UR12, R20 ;  /* 0x0000000c47107c25 */ /* 0x000fc8000f8e0014 */
[----:B------:R-:W-:Y:S01]  /*1d70*/  IMAD.IADD R15, R17, 0x1, R67 ;  /* 0x00000001110f7824 */ /* 0x000fe200078e0243 */
[----:B------:R-:W-:-:S04]  /*1d80*/  LEA R22, P1, R16, UR16, 0x2 ;  /* 0x0000001010167c11 */ /* 0x000fc8000f8210ff */
[----:B------:R-:W-:Y:S02]  /*1d90*/  LEA.HI.X R23, R16, UR17, R15, 0x2, P1 ;  /* 0x0000001110177c11 */ /* 0x000fe400088f140f */
[----:B------:R-:W0:Y:S03]  /*1da0*/  LDC.64 R16, c[0x0][0x6b0] ;  /* 0x0001ac00ff107b82 */ /* 0x000e260000000a00 */
[----:B------:R-:W3:Y:S01]  /*1db0*/  @P5 LDG.E.LTC128B R15, desc[UR14][R22.64] ;  /* 0x0000000e160f5981 */ /* 0x000ee2000c1e1920 */
[----:B------:R-:W-:Y:S01]  /*1dc0*/  LEA R56, P1, R58, UR10, 0x2 ;  /* 0x0000000a3a387c11 */ /* 0x000fe2000f8210ff */
[----:B------:R-:W-:Y:S01]  /*1dd0*/  BSSY B1, `(.L_x_27) ;  /* 0x0000015000017945 */ /* 0x000fe20003800000 */
[----:B------:R-:W-:Y:S02]  /*1de0*/  ISETP.GT.AND P0, PT, R12, 0x8, P0 ;  /* 0x000000080c00780c */ /* 0x000fe40000704270 */
[----:B------:R-:W-:-:S02]  /*1df0*/  LEA.HI.X R57, R58, UR11, R57, 0x2, P1 ;  /* 0x0000000b3a397c11 */ /* 0x000fc400088f1439 */
[----:B------:R-:W-:Y:S02]  /*1e00*/  ISETP.GT.AND P1, PT, R13, 0x1, PT ;  /* 0x000000010d00780c */ /* 0x000fe40003f24270 */
[----:B------:R-:W-:Y:S01]  /*1e10*/  LEA R58, P6, R68, R56, 0x2 ;  /* 0x00000038443a7211 */ /* 0x000fe200078c10ff */
[----:B0-----:R-:W-:-:S04]  /*1e20*/  IMAD.WIDE.U32 R64, R71, UR12, R16 ;  /* 0x0000000c47407c25 */ /* 0x001fc8000f8e0010 */
[----:B------:R-:W-:Y:S01]  /*1e30*/  IMAD.IADD R65, R67, 0x1, R65 ;  /* 0x0000000143417824 */ /* 0x000fe200078e0241 */
[-C--:B------:R-:W-:Y:S01]  /*1e40*/  IADD3 R61, P2, R60, R64.reuse, RZ ;  /* 0x000000403c3d7210 */ /* 0x080fe20007f5e0ff */
[----:B------:R-:W-:Y:S01]  /*1e50*/  IMAD.WIDE.U32 R16, R71, UR12, R18 ;  /* 0x0000000c47107c25 */ /* 0x000fe2000f8e0012 */
[----:B------:R-:W-:-:S03]  /*1e60*/  IADD3 R60, P4, R18, R64, RZ ;  /* 0x00000040123c7210 */ /* 0x000fc60007f9e0ff */
[----:B------:R-:W-:Y:S02]  /*1e70*/  IMAD.IADD R17, R67, 0x1, R17 ;  /* 0x0000000143117824 */ /* 0x000fe400078e0211 */
[----:B------:R-:W-:-:S04]  /*1e80*/  IMAD.WIDE.U32 R16, R14, UR8, R16 ;  /* 0x000000080e107c25 */ /* 0x000fc8000f8e0010 */
[----:B---3--:R-:W-:-:S04]  /*1e90*/  FMUL R59, R15, R10 ;  /* 0x0000000a0f3b7220 */ /* 0x008fc80000400000 */
[----:B--2---:R-:W-:Y:S01]  /*1ea0*/  FFMA R73, R24, R9, R59 ;  /* 0x0000000918497223 */ /* 0x004fe2000000003b */
[----:B------:R-:W-:Y:S01]  /*1eb0*/  IMAD.X R24, R65, 0x1, R21, P2 ;  /* 0x0000000141187824 */ /* 0x000fe200010e0615 */
[----:B------:R-:W-:-:S03]  /*1ec0*/  LEA R20, P2, R61, UR16, 0x2 ;  /* 0x000000103d147c11 */ /* 0x000fc6000f8410ff */
[----:B------:R0:W-:Y:S01]  /*1ed0*/  @P5 STG.E desc[UR14][R56.64], R73 ;  /* 0x0000004938005986 */ /* 0x0001e2000c10190e */
[----:B------:R-:W-:Y:S02]  /*1ee0*/  ISETP.GT.AND P5, PT, R12, RZ, P1 ;  /* 0x000000ff0c00720c */ /* 0x000fe40000fa4270 */
[----:B------:R-:W-:-:S11]  /*1ef0*/  LEA.HI.X R21, R61, UR17, R24, 0x2, P2 ;  /* 0x000000113d157c11 */ /* 0x000fd600090f1418 */
[----:B0-----:R-:W-:Y:S05]  /*1f00*/  @!P5 BRA `(.L_x_28) ;  /* 0x000000000004d947 */ /* 0x001fea0003800000 */
[----:B------:R0:W5:Y:S02]  /*1f10*/  LDG.E.LTC128B R15, desc[UR14][R20.64] ;  /* 0x0000000e140f7981 */ /* 0x000164000c1e1920 */
.L_x_28:
[----:B------:R-:W-:Y:S05]  /*1f20*/  BSYNC B1 ;  /* 0x0000000000017941 */ /* 0x000fea0003800000 */
.L_x_27:
[----:B-----5:R-:W-:Y:S01]  /*1f30*/  FMUL R18, R15, R10 ;  /* 0x0000000a0f127220 */ /* 0x020fe20000400000 */
[----:B------:R-:W-:Y:S01]  /*1f40*/  LEA.HI.X R59, R68, R57, R69, 0x2, P6 ;  /* 0x00000039443b7211 */ /* 0x000fe200030f1445 */
[----:B------:R-:W-:Y:S01]  /*1f50*/  IMAD.IADD R17, R63, 0x1, R17 ;  /* 0x000000013f117824 */ /* 0x000fe200078e0211 */
[C---:B------:R-:W-:Y:S01]  /*1f60*/  LEA R24, P2, R16.reuse, UR16, 0x2 ;  /* 0x0000001010187c11 */ /* 0x040fe2000f8410ff */
[----:B------:R-:W-:Y:S01]  /*1f70*/  FFMA R67, R25, R9, R18 ;  /* 0x0000000919437223 */ /* 0x000fe20000000012 */
[----:B------:R-:W-:Y:S01]  /*1f80*/  BSSY B1, `(.L_x_29) ;  /* 0x0000007000017945 */ /* 0x000fe20003800000 */
[----:B------:R-:W-:Y:S01]  /*1f90*/  IMAD.X R61, R19, 0x1, R65, P4 ;  /* 0x00000001133d7824 */ /* 0x000fe200020e0641 */
[----:B------:R-:W-:Y:S01]  /*1fa0*/  LEA.HI.X R25, R16, UR17, R17, 0x2, P2 ;  /* 0x0000001110197c11 */ /* 0x000fe200090f1411 */
[----:B------:R-:W-:Y:S01]  /*1fb0*/  IMAD.MOV.U32 R19, RZ, RZ, R15 ;  /* 0x000000ffff137224 */ /* 0x000fe200078e000f */
[----:B------:R1:W-:Y:S01]  /*1fc0*/  @P5 STG.E desc[UR14][R58.64], R67 ;  /* 0x000000433a005986 */ /* 0x0003e2000c10190e */
[----:B------:R-:W-:Y:S06]  /*1fd0*/  @!P0 BRA `(.L_x_30) ;  /* 0x0000000000048947 */ /* 0x000fec0003800000 */
[----:B------:R2:W5:Y:S02]  /*1fe0*/  LDG.E.LTC128B R19, desc[UR14][R24.64+0x20] ;  /* 0x0000200e18137981 */ /* 0x000564000c1e1920 */
.L_x_30:
[----:B------:R-:W-:Y:S05]  /*1ff0*/  BSYNC B1 ;  /* 0x0000000000017941 */ /* 0x000fea0003800000 */
.L_x_29:
[----:B------:R-:W-:-:S04]  /*2000*/  IMAD.WIDE.U32 R14, R14, UR8, R60 ;  /* 0x000000080e0e7c25 */ /* 0x000fc8000f8e003c */
[----:B-----5:R-:W-:Y:S01]  /*2010*/  FMUL R17, R19, R10 ;  /* 0x0000000a13117220 */ /* 0x020fe20000400000 */
[----:B------:R-:W-:Y:S01]  /*2020*/  ISETP.GT.AND P1, PT, R12, 0x8, P1 ;  /* 0x000000080c00780c */ /* 0x000fe20000f24270 */
[----:B------:R-:W-:Y:S01]  /*2030*/  USHF.L.U64.HI UR10, UR12, 0x5, UR13 ;  /* 0x000000050c0a7899 */ /* 0x000fe2000801020d */
[----:B------:R-:W-:Y:S01]  /*2040*/  IMAD.IADD R15, R63, 0x1, R15 ;  /* 0x000000013f0f7824 */ /* 0x000fe200078e020f */
[----:B------:R-:W-:Y:S01]  /*2050*/  LEA R16, P5, R14, UR16, 0x2 ;  /* 0x000000100e107c11 */ /* 0x000fe2000f8a10ff */
[----:B------:R-:W-:Y:S01]  /*2060*/  FFMA R61, R26, R9, R17 ;  /* 0x000000091a3d7223 */ /* 0x000fe20000000011 */
[----:B------:R-:W-:Y:S01]  /*2070*/  ISETP.GT.AND P2, PT, R13, 0x8, PT ;  /* 0x000000080d00780c */ /* 0x000fe20003f44270 */
[----:B------:R-:W-:Y:S01]  /*2080*/  USHF.L.U32 UR9, UR12, 0x5, URZ ;  /* 0x000000050c097899 */ /* 0x000fe2000800063f */
[----:B------:R-:W-:Y:S01]  /*2090*/  LEA.HI.X R17, R14, UR17, R15, 0x2, P5 ;  /* 0x000000110e117c11 */ /* 0x000fe2000a8f140f */
[----:B------:R-:W-:Y:S01]  /*20a0*/  @P0 IMAD.MOV.U32 R14, RZ, RZ, R56 ;  /* 0x000000ffff0e0224 */ /* 0x000fe200078e0038 */
[----:B------:R-:W-:Y:S01]  /*20b0*/  BSSY B1, `(.L_x_31) ;  /* 0x0000007000017945 */ /* 0x000fe20003800000 */
[----:B------:R-:W-:Y:S01]  /*20c0*/  @P0 IMAD.MOV.U32 R15, RZ, RZ, R57 ;  /* 0x000000ffff0f0224 */ /* 0x000fe200078e0039 */
[----:B------:R-:W-:Y:S01]  /*20d0*/  ISETP.GT.AND P4, PT, R12, RZ, P2 ;  /* 0x000000ff0c00720c */ /* 0x000fe20001784270 */
[----:B--2---:R-:W-:-:S03]  /*20e0*/  IMAD.MOV.U32 R25, RZ, RZ, R19 ;  /* 0x000000ffff197224 */ /* 0x004fc600078e0013 */
[----:B------:R2:W-:Y:S01]  /*20f0*/  @P0 STG.E desc[UR14][R14.64+0x20], R61 ;  /* 0x0000203d0e000986 */ /* 0x0005e2000c10190e */
[----:B------:R-:W-:Y:S08]  /*2100*/  @!P1 BRA `(.L_x_32) ;  /* 0x0000000000049947 */ /* 0x000ff00003800000 */
[----:B------:R3:W5:Y:S02]  /*2110*/  LDG.E.LTC128B R25, desc[UR14][R16.64+0x20] ;  /* 0x0000200e10197981 */ /* 0x000764000c1e1920 */
.L_x_32:
[----:B------:R-:W-:Y:S05]  /*2120*/  BSYNC B1 ;  /* 0x0000000000017941 */ /* 0x000fea0003800000 */
.L_x_31:
[----:B--2--5:R-:W-:Y:S01]  /*2130*/  FMUL R14, R25, R10 ;  /* 0x0000000a190e7220 */ /* 0x024fe20000400000 */
[----:B------:R-:W-:Y:S01]  /*2140*/  IADD3 R18, P0, R22, UR9, RZ ;  /* 0x0000000916127c10 */ /* 0x000fe2000ff1e0ff */
[----:B------:R-:W-:Y:S02]  /*2150*/  IMAD.MOV.U32 R63, RZ, RZ, R25 ;  /* 0x000000ffff3f7224 */ /* 0x000fe400078e0019 */
[----:B------:R-:W-:Y:S01]  /*2160*/  FFMA R61, R27, R9, R14 ;  /* 0x000000091b3d7223 */ /* 0x000fe2000000000e */
[----:B---3--:R-:W-:Y:S01]  /*2170*/  @P1 IMAD.MOV.U32 R16, RZ, RZ, R58 ;  /* 0x000000ffff101224 */ /* 0x008fe200078e003a */
[----:B------:R-:W-:Y:S01]  /*2180*/  IADD3.X R19, R23, UR10, RZ, P0, !PT ;  /* 0x0000000a17137c10 */ /* 0x000fe200087fe4ff */
[----:B------:R-:W-:-:S05]  /*2190*/  @P1 IMAD.MOV.U32 R17, RZ, RZ, R59 ;  /* 0x000000ffff111224 */ /* 0x000fca00078e003b */
[----:B------:R2:W-:Y:S04]  /*21a0*/  @P1 STG.E desc[UR14][R16.64+0x20], R61 ;  /* 0x0000203d10001986 */ /* 0x0005e8000c10190e */
[----:B------:R-:W3:Y:S01]  /*21b0*/  @P4 LDG.E.LTC128B R63, desc[UR14][R18.64] ;  /* 0x0000000e123f4981 */ /* 0x000ee2000c1e1920 */
[C---:B------:R-:W-:Y:S01]  /*21c0*/  IMAD.SHL.U32 R65, R68.reuse, 0x20, RZ ;  /* 0x0000002044417824 */ /* 0x040fe200078e00ff */
[----:B------:R-:W-:Y:S01]  /*21d0*/  SHF.L.U64.HI R15, R68, 0x5, R69 ;  /* 0x00000005440f7819 */ /* 0x000fe20000010245 */
[----:B------:R-:W-:Y:S01]  /*21e0*/  BSSY B1, `(.L_x_33) ;  /* 0x000000c000017945 */ /* 0x000fe20003800000 */
[----:B------:R-:W-:Y:S02]  /*21f0*/  ISETP.GT.AND P0, PT, R13, 0x9, PT ;  /* 0x000000090d00780c */ /* 0x000fe40003f04270 */
[----:B------:R-:W-:-:S02]  /*2200*/  IADD3 R24, P5, R65, R56, RZ ;  /* 0x0000003841187210 */ /* 0x000fc40007fbe0ff */
[----:B------:R-:W-:-:S03]  /*2210*/  ISETP.GT.AND P1, PT, R12, RZ, P0 ;  /* 0x000000ff0c00720c */ /* 0x000fc60000724270 */
[----:B------:R-:W-:Y:S01]  /*2220*/  IMAD.X R25, R15, 0x1, R57, P5 ;  /* 0x000000010f197824 */ /* 0x000fe200028e0639 */
[----:B------:R-:W-:Y:S01]  /*2230*/  IADD3 R26, P5, R20, UR9, RZ ;  /* 0x00000009141a7c10 */ /* 0x000fe2000ffbe0ff */
[----:B---3--:R-:W-:-:S04]  /*2240*/  FMUL R27, R63, R10 ;  /* 0x0000000a3f1b7220 */ /* 0x008fc80000400000 */
[----:B-1----:R-:W-:Y:S01]  /*2250*/  FFMA R67, R28, R9, R27 ;  /* 0x000000091c437223 */ /* 0x002fe2000000001b */
[----:B------:R-:W-:-:S04]  /*2260*/  IADD3.X R27, R21, UR10, RZ, P5, !PT ;  /* 0x0000000a151b7c10 */ /* 0x000fc8000affe4ff */
[----:B------:R2:W-:Y:S01]  /*2270*/  @P4 STG.E desc[UR14][R24.64], R67 ;  /* 0x0000004318004986 */ /* 0x0005e2000c10190e */
[----:B------:R-:W-:Y:S05]  /*2280*/  @!P1 BRA `(.L_x_34) ;  /* 0x0000000000049947 */ /* 0x000fea0003800000 */
[----:B------:R1:W5:Y:S02]  /*2290*/  LDG.E.LTC128B R63, desc[UR14][R26.64] ;  /* 0x0000000e1a3f7981 */ /* 0x000364000c1e1920 */
.L_x_34:
[----:B------:R-:W-:Y:S05]  /*22a0*/  BSYNC B1 ;  /* 0x0000000000017941 */ /* 0x000fea0003800000 */
.L_x_33:
[----:B------:R-:W-:Y:S01]  /*22b0*/  UIADD3 UR7, UP0, UR9, 0x20, URZ ;  /* 0x0000002009077890 */ /* 0x000fe2000ff1e03f */
[----:B------:R-:W-:Y:S01]  /*22c0*/  ISETP.GT.AND P2, PT, R12, 0x8, P2 ;  /* 0x000000080c00780c */ /* 0x000fe20001744270 */
[----:B-----5:R-:W-:Y:S01]  /*22d0*/  FMUL R14, R63, R10 ;  /* 0x0000000a3f0e7220 */ /* 0x020fe20000400000 */
[----:B------:R-:W-:Y:S01]  /*22e0*/  IADD3 R60, P4, R65, R58, RZ ;  /* 0x0000003a413c7210 */ /* 0x000fe20007f9e0ff */
[----:B------:R-:W-:Y:S02]  /*22f0*/  UIADD3.X UR8, URZ, UR10, URZ, UP0, !UPT ;  /* 0x0000000a3f087290 */ /* 0x000fe400087fe43f */
[----:B------:R-:W-:Y:S01]  /*2300*/  IADD3 R22, P5, R22, UR7, RZ ;  /* 0x0000000716167c10 */ /* 0x000fe2000ffbe0ff */
[----:B--2---:R-:W-:Y:S01]  /*2310*/  FFMA R67, R29, R9, R14 ;  /* 0x000000091d437223 */ /* 0x004fe2000000000e */
[----:B------:R-:W-:Y:S02]  /*2320*/  IMAD.X R61, R15, 0x1, R59, P4 ;  /* 0x000000010f3d7824 */ /* 0x000fe400020e063b */
[----:B------:R-:W-:-:S03]  /*2330*/  IADD3.X R23, R23, UR8, RZ, P5, !PT ;  /* 0x0000000817177c10 */ /* 0x000fc6000affe4ff */
[----:B------:R2:W-:Y:S04]  /*2340*/  @P1 STG.E desc[UR14][R60.64], R67 ;  /* 0x000000433c001986 */ /* 0x0005e8000c10190e */
[----:B------:R-:W3:Y:S01]  /*2350*/  @P2 LDG.E.LTC128B R63, desc[UR14][R22.64] ;  /* 0x0000000e163f2981 */ /* 0x000ee2000c1e1920 */
[----:B------:R-:W-:Y:S01]  /*2360*/  IADD3 R16, P1, R65, 0x20, RZ ;  /* 0x0000002041107810 */ /* 0x000fe20007f3e0ff */
[----:B------:R-:W-:Y:S01]  /*2370*/  BSSY B1, `(.L_x_35) ;  /* 0x000000c000017945 */ /* 0x000fe20003800000 */
[----:B------:R-:W-:Y:S02]  /*2380*/  ISETP.GT.AND P4, PT, R12, 0x8, P0 ;  /* 0x000000080c00780c */ /* 0x000fe40000784270 */
[----:B------:R-:W-:Y:S01]  /*2390*/  IADD3 R28, P5, R16, R56, RZ ;  /* 0x00000038101c7210 */ /* 0x000fe20007fbe0ff */
[----:B------:R-:W-:Y:S01]  /*23a0*/  IMAD.X R14, RZ, RZ, R15, P1 ;  /* 0x000000ffff0e7224 */ /* 0x000fe200008e060f */
[----:B0-----:R-:W-:-:S03]  /*23b0*/  IADD3 R20, P0, R20, UR7, RZ ;  /* 0x0000000714147c10 */ /* 0x001fc6000ff1e0ff */
[----:B------:R-:W-:Y:S01]  /*23c0*/  IMAD.X R29, R14, 0x1, R57, P5 ;  /* 0x000000010e1d7824 */ /* 0x000fe200028e0639 */
[----:B------:R-:W-:Y:S01]  /*23d0*/  IADD3.X R21, R21, UR8, RZ, P0, !PT ;  /* 0x0000000815157c10 */ /* 0x000fe200087fe4ff */
[----:B---3--:R-:W-:-:S04]  /*23e0*/  FMUL R17, R63, R10 ;  /* 0x0000000a3f117220 */ /* 0x008fc80000400000 */
[----:B------:R-:W-:-:S05]  /*23f0*/  FFMA R17, R30, R9, R17 ;  /* 0x000000091e117223 */ /* 0x000fca0000000011 */
[----:B------:R2:W-:Y:S01]  /*2400*/  @P2 STG.E desc[UR14][R28.64], R17 ;  /* 0x000000111c002986 */ /* 0x0005e2000c10190e */
[----:B------:R-:W-:Y:S05]  /*2410*/  @!P4 BRA `(.L_x_36) ;  /* 0x000000000004c947 */ /* 0x000fea0003800000 */
[----:B------:R0:W5:Y:S02]  /*2420*/  LDG.E.LTC128B R63, desc[UR14][R20.64] ;  /* 0x0000000e143f7981 */ /* 0x000164000c1e1920 */
.L_x_36:
[----:B------:R-:W-:Y:S05]  /*2430*/  BSYNC B1 ;  /* 0x0000000000017941 */ /* 0x000fea0003800000 */
.L_x_35:
[----:B0-----:R-:W-:Y:S01]  /*2440*/  IADD3 R20, P2, R16, R58, RZ ;  /* 0x0000003a10147210 */ /* 0x001fe20007f5e0ff */
[----:B-----5:R-:W-:Y:S01]  /*2450*/  FMUL R22, R63, R10 ;  /* 0x0000000a3f167220 */ /* 0x020fe20000400000 */
[C---:B------:R-:W-:Y:S01]  /*2460*/  ISETP.GT.AND P1, PT, R13.reuse, 0x10, PT ;  /* 0x000000100d00780c */ /* 0x040fe20003f24270 */
[----:B------:R-:W-:Y:S01]  /*2470*/  BSSY B1, `(.L_x_37) ;  /* 0x000000b000017945 */ /* 0x000fe20003800000 */
[----:B------:R-:W-:Y:S01]  /*2480*/  ISETP.GT.AND P0, PT, R13, 0x11, PT ;  /* 0x000000110d00780c */ /* 0x000fe20003f04270 */
[----:B------:R-:W-:Y:S01]  /*2490*/  FFMA R31, R31, R9, R22 ;  /* 0x000000091f1f7223 */ /* 0x000fe20000000016 */
[----:B------:R-:W-:Y:S01]  /*24a0*/  IMAD.X R21, R14, 0x1, R59, P2 ;  /* 0x000000010e157824 */ /* 0x000fe200010e063b */
[----:B------:R-:W-:Y:S02]  /*24b0*/  ISETP.GT.AND P5, PT, R12, RZ, P1 ;  /* 0x000000ff0c00720c */ /* 0x000fe40000fa4270 */
[----:B------:R-:W-:Y:S02]  /*24c0*/  IADD3 R22, P2, R18, UR9, RZ ;  /* 0x0000000912167c10 */ /* 0x000fe4000ff5e0ff */
[----:B------:R0:W-:Y:S01]  /*24d0*/  @P4 STG.E desc[UR14][R20.64], R31 ;  /* 0x0000001f14004986 */ /* 0x0001e2000c10190e */
[----:B--2---:R-:W-:-:S02]  /*24e0*/  IADD3 R28, P6, R24, R65, RZ ;  /* 0x00000041181c7210 */ /* 0x004fc40007fde0ff */
[----:B------:R-:W-:-:S06]  /*24f0*/  IADD3.X R23, R19, UR10, RZ, P2, !PT ;  /* 0x0000000a13177c10 */ /* 0x000fcc00097fe4ff */
[----:B------:R-:W-:Y:S05]  /*2500*/  @!P5 BRA `(.L_x_38) ;  /* 0x000000000004d947 */ /* 0x000fea0003800000 */
[----:B------:R2:W5:Y:S02]  /*2510*/  LDG.E.LTC128B R63, desc[UR14][R22.64] ;  /* 0x0000000e163f7981 */ /* 0x000564000c1e1920 */
.L_x_38:
[----:B------:R-:W-:Y:S05]  /*2520*/  BSYNC B1 ;  /* 0x0000000000017941 */ /* 0x000fea0003800000 */
.L_x_37:
[----:B-----5:R-:W-:Y:S01]  /*2530*/  FMUL R17, R63, R10 ;  /* 0x0000000a3f117220 */ /* 0x020fe20000400000 */
[----:B------:R-:W-:Y:S01]  /*2540*/  IMAD.X R29, R25, 0x1, R15, P6 ;  /* 0x00000001191d7824 */ /* 0x000fe200030e060f */
[----:B------:R-:W-:Y:S01]  /*2550*/  ISETP.GT.AND P2, PT, R12, RZ, P0 ;  /* 0x000000ff0c00720c */ /* 0x000fe20000744270 */
[----:B------:R-:W-:Y:S01]  /*2560*/  BSSY B1, `(.L_x_39) ;  /* 0x0000008000017945 */ /* 0x000fe20003800000 */
[----:B------:R-:W-:Y:S01]  /*2570*/  FFMA R17, R32, R9, R17 ;  /* 0x0000000920117223 */ /* 0x000fe20000000011 */
[----:B0-----:R-:W-:Y:S02]  /*2580*/  IADD3 R20, P6, R26, UR9, RZ ;  /* 0x000000091a147c10 */ /* 0x001fe4000ffde0ff */
[----:B------:R-:W-:Y:S02]  /*2590*/  IADD3 R30, P4, R60, R65, RZ ;  /* 0x000000413c1e7210 */ /* 0x000fe40007f9e0ff */
[----:B------:R0:W-:Y:S01]  /*25a0*/  @P5 STG.E desc[UR14][R28.64], R17 ;  /* 0x000000111c005986 */ /* 0x0001e2000c10190e */
[----:B------:R-:W-:-:S05]  /*25b0*/  IADD3.X R21, R27, UR10, RZ, P6, !PT ;  /* 0x0000000a1b157c10 */ /* 0x000fca000b7fe4ff */
[----:B------:R-:W-:Y:S05]  /*25c0*/  @!P2 BRA `(.L_x_40) ;  /* 0x000000000004a947 */ /* 0x000fea0003800000 */
[----:B------:R3:W5:Y:S02]  /*25d0*/  LDG.E.LTC128B R63, desc[UR14][R20.64] ;  /* 0x0000000e143f7981 */ /* 0x000764000c1e1920 */
.L_x_40:
[----:B------:R-:W-:Y:S05]  /*25e0*/  BSYNC B1 ;  /* 0x0000000000017941 */ /* 0x000fea0003800000 */
.L_x_39:
[----:B-----5:R-:W-:Y:S01]  /*25f0*/  FMUL R32, R63, R10 ;  /* 0x0000000a3f207220 */ /* 0x020fe20000400000 */
[----:B------:R-:W-:Y:S01]  /*2600*/  IMAD.X R31, R61, 0x1, R15, P4 ;  /* 0x000000013d1f7824 */ /* 0x000fe200020e060f */
[----:B------:R-:W-:Y:S01]  /*2610*/  ISETP.GT.AND P1, PT, R12, 0x8, P1 ;  /* 0x000000080c00780c */ /* 0x000fe20000f24270 */
[----:B------:R-:W-:Y:S01]  /*2620*/  BSSY B1, `(.L_x_41) ;  /* 0x0000008000017945 */ /* 0x000fe20003800000 */
[----:B------:R-:W-:Y:S01]  /*2630*/  FFMA R33, R33, R9, R32 ;  /* 0x0000000921217223 */ /* 0x000fe20000000020 */
[----:B------:R-:W-:Y:S02]  /*2640*/  IADD3 R18, P4, R18, UR7, RZ ;  /* 0x0000000712127c10 */ /* 0x000fe4000ff9e0ff */
[----:B------:R-:W-:Y:S02]  /*2650*/  IADD3 R32, P5, R16, R24, RZ ;  /* 0x0000001810207210 */ /* 0x000fe40007fbe0ff */
[----:B------:R4:W-:Y:S01]  /*2660*/  @P2 STG.E desc[UR14][R30.64], R33 ;  /* 0x000000211e002986 */ /* 0x0009e2000c10190e */
[----:B------:R-:W-:-:S05]  /*2670*/  IADD3.X R19, R19, UR8, RZ, P4, !PT ;  /* 0x0000000813137c10 */ /* 0x000fca000a7fe4ff */
[----:B------:R-:W-:Y:S05]  /*2680*/  @!P1 BRA `(.L_x_42) ;  /* 0x0000000000049947 */ /* 0x000fea0003800000 */
[----:B------:R0:W5:Y:S02]  /*2690*/  LDG.E.LTC128B R63, desc[UR14][R18.64] ;  /* 0x0000000e123f7981 */ /* 0x000164000c1e1920 */
.L_x_42:
[----:B------:R-:W-:Y:S05]  /*26a0*/  BSYNC B1 ;  /* 0x0000000000017941 */ /* 0x000fea0003800000 */
.L_x_41:
[----:B0----5:R-:W-:Y:S01]  /*26b0*/  FMUL R17, R63, R10 ;  /* 0x0000000a3f117220 */ /* 0x021fe20000400000 */
[----:B----4-:R-:W-:Y:S01]  /*26c0*/  IMAD.X R33, R14, 0x1, R25, P5 ;  /* 0x000000010e217824 */ /* 0x010fe200028e0619 */
[----:B------:R-:W-:Y:S01]  /*26d0*/  ISETP.GT.AND P2, PT, R12, 0x8, P0 ;  /* 0x000000080c00780c */ /* 0x000fe20000744270 */
[----:B------:R-:W-:Y:S01]  /*26e0*/  BSSY B1, `(.L_x_43) ;  /* 0x0000007000017945 */ /* 0x000fe20003800000 */
[----:B------:R-:W-:Y:S01]  /*26f0*/  FFMA R17, R34, R9, R17 ;  /* 0x0000000922117223 */ /* 0x000fe20000000011 */
[----:B------:R-:W-:-:S04]  /*2700*/  IADD3 R18, P0, R26, UR7, RZ ;  /* 0x000000071a127c10 */ /* 0x000fc8000ff1e0ff */
[----:B------:R0:W-:Y:S01]  /*2710*/  @P1 STG.E desc[UR14][R32.64], R17 ;  /* 0x0000001120001986 */ /* 0x0001e2000c10190e */
[----:B------:R-:W-:-:S05]  /*2720*/  IADD3.X R19, R27, UR8, RZ, P0, !PT ;  /* 0x000000081b137c10 */ /* 0x000fca00087fe4ff */
[----:B------:R-:W-:Y:S05]  /*2730*/  @!P2 BRA `(.L_x_44) ;  /* 0x000000000004a947 */ /* 0x000fea0003800000 */
[----:B------:R4:W5:Y:S02]  /*2740*/  LDG.E.LTC128B R63, desc[UR14][R18.64] ;  /* 0x0000000e123f7981 */ /* 0x000964000c1e1920 */
.L_x_44:
[----:B------:R-:W-:Y:S05]  /*2750*/  BSYNC B1 ;  /* 0x0000000000017941 */ /* 0x000fea0003800000 */
.L_x_43:
[----:B----4-:R-:W-:Y:S01]  /*2760*/  IADD3 R18, P5, R16, R60, RZ ;  /* 0x0000003c10127210 */ /* 0x010fe20007fbe0ff */
        /* <DEDUP_REMOVED lines=9> */
[----:B-1----:R-:W-:-:S02]  /*2800*/  IADD3 R26, P5, R28, R65, RZ ;  /* 0x000000411c1a7210 */ /* 0x002fc40007fbe0ff */
[----:B------:R-:W-:-:S06]  /*2810*/  IADD3.X R25, R23, UR10, RZ, P6, !PT ;  /* 0x0000000a17197c10 */ /* 0x000fcc000b7fe4ff */
[----:B------:R-:W-:Y:S05]  /*2820*/  @!P4 BRA `(.L_x_46) ;  /* 0x000000000004c947 */ /* 0x000fea0003800000 */
[----:B------:R1:W5:Y:S02]  /*2830*/  LDG.E.LTC128B R63, desc[UR14][R24.64] ;  /* 0x0000000e183f7981 */ /* 0x000364000c1e1920 */
.L_x_46:
[----:B------:R-:W-:Y:S05]  /*2840*/  BSYNC B1 ;  /* 0x0000000000017941 */ /* 0x000fea0003800000 */
.L_x_45:
[----:B0----5:R-:W-:Y:S01]  /*2850*/  FMUL R17, R63, R10 ;  /* 0x0000000a3f117220 */ /* 0x021fe20000400000 */
[----:B------:R-:W-:Y:S01]  /*2860*/  IMAD.X R27, R29, 0x1, R15, P5 ;  /* 0x000000011d1b7824 */ /* 0x000fe200028e060f */
[----:B------:R-:W-:Y:S01]  /*2870*/  ISETP.GT.AND P2, PT, R12, RZ, P0 ;  /* 0x000000ff0c00720c */ /* 0x000fe20000744270 */
[----:B------:R-:W-:Y:S01]  /*2880*/  BSSY B1, `(.L_x_47) ;  /* 0x0000008000017945 */ /* 0x000fe20003800000 */
[----:B------:R-:W-:Y:S01]  /*2890*/  FFMA R17, R36, R9, R17 ;  /* 0x0000000924117223 */ /* 0x000fe20000000011 */
[----:B----4-:R-:W-:Y:S02]  /*28a0*/  IADD3 R18, P6, R20, UR9, RZ ;  /* 0x0000000914127c10 */ /* 0x010fe4000ffde0ff */
[----:B------:R-:W-:Y:S02]  /*28b0*/  IADD3 R32, P5, R30, R65, RZ ;  /* 0x000000411e207210 */ /* 0x000fe40007fbe0ff */
[----:B------:R0:W-:Y:S01]  /*28c0*/  @P4 STG.E desc[UR14][R26.64], R17 ;  /* 0x000000111a004986 */ /* 0x0001e2000c10190e */
[----:B------:R-:W-:-:S05]  /*28d0*/  IADD3.X R19, R21, UR10, RZ, P6, !PT ;  /* 0x0000000a15137c10 */ /* 0x000fca000b7fe4ff */
[----:B------:R-:W-:Y:S05]  /*28e0*/  @!P2 BRA `(.L_x_48) ;  /* 0x000000000004a947 */ /* 0x000fea0003800000 */
[----:B------:R4:W5:Y:S02]  /*28f0*/  LDG.E.LTC128B R63, desc[UR14][R18.64] ;  /* 0x0000000e123f7981 */ /* 0x000964000c1e1920 */
.L_x_48:
[----:B------:R-:W-:Y:S05]  /*2900*/  BSYNC B1 ;  /* 0x0000000000017941 */ /* 0x000fea0003800000 */
.L_x_47:
[----:B-----5:R-:W-:Y:S01]  /*2910*/  FMUL R34, R63, R10 ;  /* 0x0000000a3f227220 */ /* 0x020fe20000400000 */
[----:B------:R-:W-:Y:S01]  /*2920*/  IMAD.X R33, R31, 0x1, R15, P5 ;  /* 0x000000011f217824 */ /* 0x000fe200028e060f */
[----:B------:R-:W-:Y:S01]  /*2930*/  ISETP.GT.AND P1, PT, R12, 0x8, P1 ;  /* 0x000000080c00780c */ /* 0x000fe20000f24270 */
[----:B------:R-:W-:Y:S01]  /*2940*/  BSSY B1, `(.L_x_49) ;  /* 0x0000008000017945 */ /* 0x000fe20003800000 */
[----:B------:R-:W-:Y:S01]  /*2950*/  FFMA R37, R37, R9, R34 ;  /* 0x0000000925257223 */ /* 0x000fe20000000022 */
[----:B--2---:R-:W-:Y:S02]  /*2960*/  IADD3 R22, P4, R22, UR7, RZ ;  /* 0x0000000716167c10 */ /* 0x004fe4000ff9e0ff */
[----:B------:R-:W-:Y:S02]  /*2970*/  IADD3 R34, P5, R28, R16, RZ ;  /* 0x000000101c227210 */ /* 0x000fe40007fbe0ff */
[----:B------:R2:W-:Y:S01]  /*2980*/  @P2 STG.E desc[UR14][R32.64], R37 ;  /* 0x0000002520002986 */ /* 0x0005e2000c10190e */
[----:B------:R-:W-:-:S05]  /*2990*/  IADD3.X R23, R23, UR8, RZ, P4, !PT ;  /* 0x0000000817177c10 */ /* 0x000fca000a7fe4ff */
[----:B------:R-:W-:Y:S05]  /*29a0*/  @!P1 BRA `(.L_x_50) ;  /* 0x0000000000049947 */ /* 0x000fea0003800000 */
[----:B------:R0:W5:Y:S02]  /*29b0*/  LDG.E.LTC128B R63, desc[UR14][R22.64] ;  /* 0x0000000e163f7981 */ /* 0x000164000c1e1920 */
.L_x_50:
[----:B------:R-:W-:Y:S05]  /*29c0*/  BSYNC B1 ;  /* 0x0000000000017941 */ /* 0x000fea0003800000 */
.L_x_49:
[----:B0----5:R-:W-:Y:S01]  /*29d0*/  FMUL R17, R63, R10 ;  /* 0x0000000a3f117220 */ /* 0x021fe20000400000 */
[----:B------:R-:W-:Y:S01]  /*29e0*/  IMAD.X R35, R29, 0x1, R14, P5 ;  /* 0x000000011d237824 */ /* 0x000fe200028e060e */
[----:B------:R-:W-:Y:S01]  /*29f0*/  ISETP.GT.AND P2, PT, R12, 0x8, P0 ;  /* 0x000000080c00780c */ /* 0x000fe20000744270 */
[----:B------:R-:W-:Y:S01]  /*2a00*/  BSSY B1, `(.L_x_51) ;  /* 0x0000007000017945 */ /* 0x000fe20003800000 */
[----:B------:R-:W-:Y:S01]  /*2a10*/  FFMA R17, R38, R9, R17 ;  /* 0x0000000926117223 */ /* 0x000fe20000000011 */
[----:B---3--:R-:W-:-:S04]  /*2a20*/  IADD3 R20, P0, R20, UR7, RZ ;  /* 0x0000000714147c10 */ /* 0x008fc8000ff1e0ff */
[----:B------:R0:W-:Y:S01]  /*2a30*/  @P1 STG.E desc[UR14][R34.64], R17 ;  /* 0x0000001122001986 */ /* 0x0001e2000c10190e */
[----:B------:R-:W-:-:S05]  /*2a40*/  IADD3.X R21, R21, UR8, RZ, P0, !PT ;  /* 0x0000000815157c10 */ /* 0x000fca00087fe4ff */
[----:B------:R-:W-:Y:S05]  /*2a50*/  @!P2 BRA `(.L_x_52) ;  /* 0x000000000004a947 */ /* 0x000fea0003800000 */
[----:B------:R3:W5:Y:S02]  /*2a60*/  LDG.E.LTC128B R63, desc[UR14][R20.64] ;  /* 0x0000000e143f7981 */ /* 0x000764000c1e1920 */
.L_x_52:
[----:B------:R-:W-:Y:S05]  /*2a70*/  BSYNC B1 ;  /* 0x0000000000017941 */ /* 0x000fea0003800000 */
.L_x_51:
[----:B---3--:R-:W-:Y:S01]  /*2a80*/  IADD3 R20, P5, R30, R16, RZ ;  /* 0x000000101e147210 */ /* 0x008fe20007fbe0ff */
        /* <DEDUP_REMOVED lines=9> */
[----:B------:R-:W-:-:S02]  /*2b20*/  IADD3 R28, P5, R26, R65, RZ ;  /* 0x000000411a1c7210 */ /* 0x000fc40007fbe0ff */
[----:B------:R-:W-:-:S06]  /*2b30*/  IADD3.X R23, R25, UR10, RZ, P6, !PT ;  /* 0x0000000a19177c10 */ /* 0x000fcc000b7fe4ff */
[----:B------:R-:W-:Y:S05]  /*2b40*/  @!P4 BRA `(.L_x_54) ;  /* 0x000000000004c947 */ /* 0x000fea0003800000 */
[----:B------:R0:W5:Y:S02]  /*2b50*/  LDG.E.LTC128B R63, desc[UR14][R22.64] ;  /* 0x0000000e163f7981 */ /* 0x000164000c1e1920 */
.L_x_54:
[----:B------:R-:W-:Y:S05]  /*2b60*/  BSYNC B1 ;  /* 0x0000000000017941 */ /* 0x000fea0003800000 */
.L_x_53:
[----:B0----5:R-:W-:Y:S01]  /*2b70*/  FMUL R17, R63, R10 ;  /* 0x0000000a3f117220 */ /* 0x021fe20000400000 */
[----:B------:R-:W-:Y:S01]  /*2b80*/  IMAD.X R29, R27, 0x1, R15, P5 ;  /* 0x000000011b1d7824 */ /* 0x000fe200028e060f */
[----:B------:R-:W-:Y:S01]  /*2b90*/  ISETP.GT.AND P2, PT, R12, RZ, P0 ;  /* 0x000000ff0c00720c */ /* 0x000fe20000744270 */
[----:B------:R-:W-:Y:S01]  /*2ba0*/  BSSY B1, `(.L_x_55) ;  /* 0x0000008000017945 */ /* 0x000fe20003800000 */
[----:B------:R-:W-:Y:S01]  /*2bb0*/  FFMA R17, R40, R9, R17 ;  /* 0x0000000928117223 */ /* 0x000fe20000000011 */
[----:B---3--:R-:W-:Y:S02]  /*2bc0*/  IADD3 R20, P6, R18, UR9, RZ ;  /* 0x0000000912147c10 */ /* 0x008fe4000ffde0ff */
[----:B------:R-:W-:Y:S02]  /*2bd0*/  IADD3 R30, P5, R32, R65, RZ ;  /* 0x00000041201e7210 */ /* 0x000fe40007fbe0ff */
[----:B------:R0:W-:Y:S01]  /*2be0*/  @P4 STG.E desc[UR14][R28.64], R17 ;  /* 0x000000111c004986 */ /* 0x0001e2000c10190e */
[----:B------:R-:W-:-:S05]  /*2bf0*/  IADD3.X R21, R19, UR10, RZ, P6, !PT ;  /* 0x0000000a13157c10 */ /* 0x000fca000b7fe4ff */
[----:B------:R-:W-:Y:S05]  /*2c00*/  @!P2 BRA `(.L_x_56) ;  /* 0x000000000004a947 */ /* 0x000fea0003800000 */
[----:B------:R3:W5:Y:S02]  /*2c10*/  LDG.E.LTC128B R63, desc[UR14][R20.64] ;  /* 0x0000000e143f7981 */ /* 0x000764000c1e1920 */
.L_x_56:
[----:B------:R-:W-:Y:S05]  /*2c20*/  BSYNC B1 ;  /* 0x0000000000017941 */ /* 0x000fea0003800000 */
.L_x_55:
[----:B-----5:R-:W-:Y:S01]  /*2c30*/  FMUL R34, R63, R10 ;  /* 0x0000000a3f227220 */ /* 0x020fe20000400000 */
[----:B------:R-:W-:Y:S01]  /*2c40*/  IMAD.X R31, R33, 0x1, R15, P5 ;  /* 0x00000001211f7824 */ /* 0x000fe200028e060f */
[----:B------:R-:W-:Y:S01]  /*2c50*/  ISETP.GT.AND P1, PT, R12, 0x8, P1 ;  /* 0x000000080c00780c */ /* 0x000fe20000f24270 */
[----:B------:R-:W-:Y:S01]  /*2c60*/  BSSY B1, `(.L_x_57) ;  /* 0x0000008000017945 */ /* 0x000fe20003800000 */
[----:B------:R-:W-:Y:S01]  /*2c70*/  FFMA R41, R41, R9, R34 ;  /* 0x0000000929297223 */ /* 0x000fe20000000022 */
[----:B-1----:R-:W-:Y:S02]  /*2c80*/  IADD3 R24, P4, R24, UR7, RZ ;  /* 0x0000000718187c10 */ /* 0x002fe4000ff9e0ff */
[----:B------:R-:W-:Y:S02]  /*2c90*/  IADD3 R34, P5, R26, R16, RZ ;  /* 0x000000101a227210 */ /* 0x000fe40007fbe0ff */
[----:B------:R1:W-:Y:S01]  /*2ca0*/  @P2 STG.E desc[UR14][R30.64], R41 ;  /* 0x000000291e002986 */ /* 0x0003e2000c10190e */
[----:B------:R-:W-:-:S05]  /*2cb0*/  IADD3.X R25, R25, UR8, RZ, P4, !PT ;  /* 0x0000000819197c10 */ /* 0x000fca000a7fe4ff */
[----:B------:R-:W-:Y:S05]  /*2cc0*/  @!P1 BRA `(.L_x_58) ;  /* 0x0000000000049947 */ /* 0x000fea0003800000 */
[----:B------:R0:W5:Y:S02]  /*2cd0*/  LDG.E.LTC128B R63, desc[UR14][R24.64] ;  /* 0x0000000e183f7981 */ /* 0x000164000c1e1920 */
.L_x_58:
[----:B------:R-:W-:Y:S05]  /*2ce0*/  BSYNC B1 ;  /* 0x0000000000017941 */ /* 0x000fea0003800000 */
.L_x_57:
[----:B0----5:R-:W-:Y:S01]  /*2cf0*/  FMUL R17, R63, R10 ;  /* 0x0000000a3f117220 */ /* 0x021fe20000400000 */
[----:B------:R-:W-:Y:S01]  /*2d00*/  IMAD.X R35, R27, 0x1, R14, P5 ;  /* 0x000000011b237824 */ /* 0x000fe200028e060e */
[----:B------:R-:W-:Y:S01]  /*2d10*/  ISETP.GT.AND P2, PT, R12, 0x8, P0 ;  /* 0x000000080c00780c */ /* 0x000fe20000744270 */
[----:B------:R-:W-:Y:S01]  /*2d20*/  BSSY B1, `(.L_x_59) ;  /* 0x0000007000017945 */ /* 0x000fe20003800000 */
[----:B------:R-:W-:Y:S01]  /*2d30*/  FFMA R17, R42, R9, R17 ;  /* 0x000000092a117223 */ /* 0x000fe20000000011 */
[----:B----4-:R-:W-:-:S04]  /*2d40*/  IADD3 R18, P0, R18, UR7, RZ ;  /* 0x0000000712127c10 */ /* 0x010fc8000ff1e0ff */
[----:B------:R0:W-:Y:S01]  /*2d50*/  @P1 STG.E desc[UR14][R34.64], R17 ;  /* 0x0000001122001986 */ /* 0x0001e2000c10190e */
[----:B------:R-:W-:-:S05]  /*2d60*/  IADD3.X R19, R19, UR8, RZ, P0, !PT ;  /* 0x0000000813137c10 */ /* 0x000fca00087fe4ff */
[----:B------:R-:W-:Y:S05]  /*2d70*/  @!P2 BRA `(.L_x_60) ;  /* 0x000000000004a947 */ /* 0x000fea0003800000 */
[----:B------:R4:W5:Y:S02]  /*2d80*/  LDG.E.LTC128B R63, desc[UR14][R18.64] ;  /* 0x0000000e123f7981 */ /* 0x000964000c1e1920 */
.L_x_60:
[----:B------:R-:W-:Y:S05]  /*2d90*/  BSYNC B1 ;  /* 0x0000000000017941 */ /* 0x000fea0003800000 */
.L_x_59:
        /* <DEDUP_REMOVED lines=14> */
.L_x_62:
[----:B------:R-:W-:Y:S05]  /*2e80*/  BSYNC B1 ;  /* 0x0000000000017941 */ /* 0x000fea0003800000 */
.L_x_61:
[----:B0----5:R-:W-:Y:S01]  /*2e90*/  FMUL R17, R63, R10 ;  /* 0x0000000a3f117220 */ /* 0x021fe20000400000 */
[----:B------:R-:W-:Y:S01]  /*2ea0*/  IMAD.X R27, R29, 0x1, R15, P5 ;  /* 0x000000011d1b7824 */ /* 0x000fe200028e060f */
[----:B------:R-:W-:Y:S01]  /*2eb0*/  ISETP.GT.AND P2, PT, R12, RZ, P0 ;  /* 0x000000ff0c00720c */ /* 0x000fe20000744270 */
[----:B------:R-:W-:Y:S01]  /*2ec0*/  BSSY B1, `(.L_x_63) ;  /* 0x0000008000017945 */ /* 0x000fe20003800000 */
[----:B------:R-:W-:Y:S01]  /*2ed0*/  FFMA R17, R44, R9, R17 ;  /* 0x000000092c117223 */ /* 0x000fe20000000011 */
[----:B----4-:R-:W-:Y:S02]  /*2ee0*/  IADD3 R18, P6, R20, UR9, RZ ;  /* 0x0000000914127c10 */ /* 0x010fe4000ffde0ff */
[----:B--2---:R-:W-:Y:S02]  /*2ef0*/  IADD3 R32, P5, R30, R65, RZ ;  /* 0x000000411e207210 */ /* 0x004fe40007fbe0ff */
[----:B------:R0:W-:Y:S01]  /*2f00*/  @P4 STG.E desc[UR14][R26.64], R17 ;  /* 0x000000111a004986 */ /* 0x0001e2000c10190e */
[----:B------:R-:W-:-:S05]  /*2f10*/  IADD3.X R19, R21, UR10, RZ, P6, !PT ;  /* 0x0000000a15137c10 */ /* 0x000fca000b7fe4ff */
[----:B------:R-:W-:Y:S05]  /*2f20*/  @!P2 BRA `(.L_x_64) ;  /* 0x000000000004a947 */ /* 0x000fea0003800000 */
[----:B------:R2:W5:Y:S02]  /*2f30*/  LDG.E.LTC128B R63, desc[UR14][R18.64] ;  /* 0x0000000e123f7981 */ /* 0x000564000c1e1920 */
.L_x_64:
[----:B------:R-:W-:Y:S05]  /*2f40*/  BSYNC B1 ;  /* 0x0000000000017941 */ /* 0x000fea0003800000 */
.L_x_63:
        /* <DEDUP_REMOVED lines=11> */
.L_x_66:
[----:B------:R-:W-:Y:S05]  /*3000*/  BSYNC B1 ;  /* 0x0000000000017941 */ /* 0x000fea0003800000 */
.L_x_65:
        /* <DEDUP_REMOVED lines=10> */
.L_x_68:
[----:B------:R-:W-:Y:S05]  /*30b0*/  BSYNC B1 ;  /* 0x0000000000017941 */ /* 0x000fea0003800000 */
.L_x_67:
        /* <DEDUP_REMOVED lines=14> */
.L_x_70:
[----:B------:R-:W-:Y:S05]  /*31a0*/  BSYNC B1 ;  /* 0x0000000000017941 */ /* 0x000fea0003800000 */
.L_x_69:
[----:B0----5:R-:W-:Y:S01]  /*31b0*/  FMUL R17, R63, R10 ;  /* 0x0000000a3f117220 */ /* 0x021fe20000400000 */
[----:B------:R-:W-:Y:S01]  /*31c0*/  IMAD.X R29, R27, 0x1, R15, P6 ;  /* 0x000000011b1d7824 */ /* 0x000fe200030e060f */
[----:B------:R-:W-:Y:S01]  /*31d0*/  ISETP.GT.AND P2, PT, R12, RZ, P1 ;  /* 0x000000ff0c00720c */ /* 0x000fe20000f44270 */
[----:B------:R-:W-:Y:S01]  /*31e0*/  BSSY B1, `(.L_x_71) ;  /* 0x0000007000017945 */ /* 0x000fe20003800000 */
[----:B------:R-:W-:Y:S01]  /*31f0*/  FFMA R17, R48, R9, R17 ;  /* 0x0000000930117223 */ /* 0x000fe20000000011 */
[----:B------:R-:W-:-:S04]  /*3200*/  IADD3 R34, P0, R18, UR9, RZ ;  /* 0x0000000912227c10 */ /* 0x000fc8000ff1e0ff */
[----:B------:R0:W-:Y:S01]  /*3210*/  @P5 STG.E desc[UR14][R28.64], R17 ;  /* 0x000000111c005986 */ /* 0x0001e2000c10190e */
[----:B------:R-:W-:-:S05]  /*3220*/  IADD3.X R35, R19, UR10, RZ, P0, !PT ;  /* 0x0000000a13237c10 */ /* 0x000fca00087fe4ff */
[----:B------:R-:W-:Y:S05]  /*3230*/  @!P2 BRA `(.L_x_72) ;  /* 0x000000000004a947 */ /* 0x000fea0003800000 */
[----:B------:R0:W5:Y:S02]  /*3240*/  LDG.E.LTC128B R63, desc[UR14][R34.64] ;  /* 0x0000000e223f7981 */ /* 0x000164000c1e1920 */
.L_x_72:
[----:B------:R-:W-:Y:S05]  /*3250*/  BSYNC B1 ;  /* 0x0000000000017941 */ /* 0x000fea0003800000 */
.L_x_71:
[----:B---3--:R-:W-:Y:S01]  /*3260*/  IADD3 R20, P5, R32, R65, RZ ;  /* 0x0000004120147210 */ /* 0x008fe20007fbe0ff */
[----:B-1---5:R-:W-:Y:S01]  /*3270*/  FMUL R30, R63, R10 ;  /* 0x0000000a3f1e7220 */ /* 0x022fe20000400000 */
[----:B------:R-:W-:Y:S01]  /*3280*/  ISETP.GT.AND P4, PT, R12, 0x8, P4 ;  /* 0x000000080c00780c */ /* 0x000fe20002784270 */
[----:B------:R-:W-:Y:S01]  /*3290*/  BSSY B1, `(.L_x_73) ;  /* 0x000000a000017945 */ /* 0x000fe20003800000 */
[----:B------:R-:W-:Y:S01]  /*32a0*/  IADD3 R24, P6, R24, UR7, RZ ;  /* 0x0000000718187c10 */ /* 0x000fe2000ffde0ff */
[----:B------:R-:W-:Y:S01]  /*32b0*/  FFMA R49, R49, R9, R30 ;  /* 0x0000000931317223 */ /* 0x000fe2000000001e */
[----:B------:R-:W-:Y:S01]  /*32c0*/  IMAD.X R21, R33, 0x1, R15, P5 ;  /* 0x0000000121157824 */ /* 0x000fe200028e060f */
[----:B------:R-:W-:Y:S02]  /*32d0*/  ISETP.GT.AND P0, PT, R13, 0x38, PT ;  /* 0x000000380d00780c */ /* 0x000fe40003f04270 */
[----:B------:R-:W-:Y:S02]  /*32e0*/  IADD3 R30, P5, R26, R16, RZ ;  /* 0x000000101a1e7210 */ /* 0x000fe40007fbe0ff */
[----:B------:R1:W-:Y:S01]  /*32f0*/  @P2 STG.E desc[UR14][R20.64], R49 ;  /* 0x0000003114002986 */ /* 0x0003e2000c10190e */
[----:B------:R-:W-:-:S03]  /*3300*/  IADD3.X R25, R25, UR8, RZ, P6, !PT ;  /* 0x0000000819197c10 */ /* 0x000fc6000b7fe4ff */
[----:B------:R-:W-:Y:S07]  /*3310*/  @!P4 BRA `(.L_x_74) ;  /* 0x000000000004c947 */ /* 0x000fee0003800000 */
[----:B------:R3:W5:Y:S02]  /*3320*/  LDG.E.LTC128B R63, desc[UR14][R24.64] ;  /* 0x0000000e183f7981 */ /* 0x000764000c1e1920 */
.L_x_74:
[----:B------:R-:W-:Y:S05]  /*3330*/  BSYNC B1 ;  /* 0x0000000000017941 */ /* 0x000fea0003800000 */
.L_x_73:
[----:B0----5:R-:W-:Y:S01]  /*3340*/  FMUL R17, R63, R10 ;  /* 0x0000000a3f117220 */ /* 0x021fe20000400000 */
[----:B------:R-:W-:Y:S01]  /*3350*/  IMAD.X R31, R27, 0x1, R14, P5 ;  /* 0x000000011b1f7824 */ /* 0x000fe200028e060e */
[----:B------:R-:W-:Y:S01]  /*3360*/  ISETP.GT.AND P1, PT, R12, 0x8, P1 ;  /* 0x000000080c00780c */ /* 0x000fe20000f24270 */
[----:B------:R-:W-:Y:S01]  /*3370*/  BSSY B1, `(.L_x_75) ;  /* 0x0000008000017945 */ /* 0x000fe20003800000 */
[----:B------:R-:W-:Y:S01]  /*3380*/  FFMA R17, R50, R9, R17 ;  /* 0x0000000932117223 */ /* 0x000fe20000000011 */
[----:B--2---:R-:W-:Y:S02]  /*3390*/  IADD3 R18, P5, R18, UR7, RZ ;  /* 0x0000000712127c10 */ /* 0x004fe4000ffbe0ff */
[----:B------:R-:W-:Y:S02]  /*33a0*/  ISETP.GT.AND P2, PT, R13, 0x39, PT ;  /* 0x000000390d00780c */ /* 0x000fe40003f44270 */
[----:B------:R0:W-:Y:S01]  /*33b0*/  @P4 STG.E desc[UR14][R30.64], R17 ;  /* 0x000000111e004986 */ /* 0x0001e2000c10190e */
[----:B------:R-:W-:-:S05]  /*33c0*/  IADD3.X R19, R19, UR8, RZ, P5, !PT ;  /* 0x0000000813137c10 */ /* 0x000fca000affe4ff */
[----:B------:R-:W-:Y:S05]  /*33d0*/  @!P1 BRA `(.L_x_76) ;  /* 0x0000000000049947 */ /* 0x000fea0003800000 */
[----:B------:R2:W5:Y:S02]  /*33e0*/  LDG.E.LTC128B R63, desc[UR14][R18.64] ;  /* 0x0000000e123f7981 */ /* 0x000564000c1e1920 */
.L_x_76:
[----:B------:R-:W-:Y:S05]  /*33f0*/  BSYNC B1 ;  /* 0x0000000000017941 */ /* 0x000fea0003800000 */
.L_x_75:
[----:B--2---:R-:W-:Y:S01]  /*3400*/  IADD3 R18, P6, R32, R16, RZ ;  /* 0x0000001020127210 */ /* 0x004fe20007fde0ff */
[----:B-----5:R-:W-:Y:S01]  /*3410*/  FMUL R26, R63, R10 ;  /* 0x0000000a3f1a7220 */ /* 0x020fe20000400000 */
[----:B------:R-:W-:Y:S01]  /*3420*/  ISETP.GT.AND P4, PT, R12, RZ, P0 ;  /* 0x000000ff0c00720c */ /* 0x000fe20000784270 */
[----:B------:R-:W-:Y:S01]  /*3430*/  BSSY B1, `(.L_x_77) ;  /* 0x0000009000017945 */ /* 0x000fe20003800000 */
[----:B---3--:R-:W-:Y:S01]  /*3440*/  IADD3 R24, P5, R28, R65, RZ ;  /* 0x000000411c187210 */ /* 0x008fe20007fbe0ff */
[----:B------:R-:W-:Y:S02]  /*3450*/  IMAD.X R19, R33, 0x1, R14, P6 ;  /* 0x0000000121137824 */ /* 0x000fe400030e060e */
[----:B------:R-:W-:-:S05]  /*3460*/  FFMA R51, R51, R9, R26 ;  /* 0x0000000933337223 */ /* 0x000fca000000001a */
[----:B------:R2:W-:Y:S03]  /*3470*/  @P1 STG.E desc[UR14][R18.64], R51 ;  /* 0x0000003312001986 */ /* 0x0005e6000c10190e */
[----:B------:R-:W-:Y:S05]  /*3480*/  @!P4 BRA `(.L_x_78) ;  /* 0x00000000000cc947 */ /* 0x000fea0003800000 */
[----:B--2---:R-:W-:-:S04]  /*3490*/  IADD3 R18, P1, R22, UR9, RZ ;  /* 0x0000000916127c10 */ /* 0x004fc8000ff3e0ff */
[----:B------:R-:W-:-:S05]  /*34a0*/  IADD3.X R19, R23, UR10, RZ, P1, !PT ;  /* 0x0000000a17137c10 */ /* 0x000fca0008ffe4ff */
[----:B------:R3:W5:Y:S04]  /*34b0*/  LDG.E.LTC128B R63, desc[UR14][R18.64] ;  /* 0x0000000e123f7981 */ /* 0x000768000c1e1920 */
.L_x_78:
[----:B------:R-:W-:Y:S05]  /*34c0*/  BSYNC B1 ;  /* 0x0000000000017941 */ /* 0x000fea0003800000 */
.L_x_77:
[----:B-----5:R-:W-:Y:S01]  /*34d0*/  FMUL R13, R63, R10 ;  /* 0x0000000a3f0d7220 */ /* 0x020fe20000400000 */
[----:B------:R-:W-:Y:S01]  /*34e0*/  IMAD.X R25, R29, 0x1, R15, P5 ;  /* 0x000000011d197824 */ /* 0x000fe200028e060f */
[----:B------:R-:W-:Y:S01]  /*34f0*/  ISETP.GT.AND P1, PT, R12, RZ, P2 ;  /* 0x000000ff0c00720c */ /* 0x000fe20001724270 */
[----:B------:R-:W-:Y:S01]  /*3500*/  BSSY B1, `(.L_x_79) ;  /* 0x0000008000017945 */ /* 0x000fe20003800000 */
[----:B------:R-:W-:Y:S01]  /*3510*/  FFMA R13, R52, R9, R13 ;  /* 0x00000009340d7223 */ /* 0x000fe2000000000d */
[----:B--23--:R-:W-:Y:S02]  /*3520*/  IADD3 R18, P6, R34, UR9, RZ ;  /* 0x0000000922127c10 */ /* 0x00cfe4000ffde0ff */
[----:B------:R-:W-:Y:S02]  /*3530*/  IADD3 R26, P5, R20, R65, RZ ;  /* 0x00000041141a7210 */ /* 0x000fe40007fbe0ff */
[----:B------:R2:W-:Y:S01]  /*3540*/  @P4 STG.E desc[UR14][R24.64], R13 ;  /* 0x0000000d18004986 */ /* 0x0005e2000c10190e */
[----:B------:R-:W-:-:S05]  /*3550*/  IADD3.X R19, R35, UR10, RZ, P6, !PT ;  /* 0x0000000a23137c10 */ /* 0x000fca000b7fe4ff */
[----:B------:R-:W-:Y:S05]  /*3560*/  @!P1 BRA `(.L_x_80) ;  /* 0x0000000000049947 */ /* 0x000fea0003800000 */
[----:B------:R3:W5:Y:S02]  /*3570*/  LDG.E.LTC128B R63, desc[UR14][R18.64] ;  /* 0x0000000e123f7981 */ /* 0x000764000c1e1920 */
.L_x_80:
[----:B------:R-:W-:Y:S05]  /*3580*/  BSYNC B1 ;  /* 0x0000000000017941 */ /* 0x000fea0003800000 */
.L_x_79:
[----:B---3-5:R-:W-:Y:S01]  /*3590*/  FMUL R18, R63, R10 ;  /* 0x0000000a3f127220 */ /* 0x028fe20000400000 */
[----:B------:R-:W-:Y:S01]  /*35a0*/  IMAD.X R27, R21, 0x1, R15, P5 ;  /* 0x00000001151b7824 */ /* 0x000fe200028e060f */
[----:B------:R-:W-:Y:S01]  /*35b0*/  ISETP.GT.AND P0, PT, R12, 0x8, P0 ;  /* 0x000000080c00780c */ /* 0x000fe20000704270 */
[----:B------:R-:W-:Y:S01]  /*35c0*/  BSSY B1, `(.L_x_81) ;  /* 0x0000008000017945 */ /* 0x000fe20003800000 */
[----:B------:R-:W-:Y:S01]  /*35d0*/  FFMA R53, R53, R9, R18 ;  /* 0x0000000935357223 */ /* 0x000fe20000000012 */
[----:B------:R-:W-:Y:S02]  /*35e0*/  IADD3 R18, P4, R22, UR7, RZ ;  /* 0x0000000716127c10 */ /* 0x000fe4000ff9e0ff */
[----:B--2---:R-:W-:Y:S02]  /*35f0*/  IADD3 R24, P5, R28, R16, RZ ;  /* 0x000000101c187210 */ /* 0x004fe40007fbe0ff */
[----:B------:R2:W-:Y:S01]  /*3600*/  @P1 STG.E desc[UR14][R26.64], R53 ;  /* 0x000000351a001986 */ /* 0x0005e2000c10190e */
[----:B------:R-:W-:-:S05]  /*3610*/  IADD3.X R19, R23, UR8, RZ, P4, !PT ;  /* 0x0000000817137c10 */ /* 0x000fca000a7fe4ff */
[----:B------:R-:W-:Y:S05]  /*3620*/  @!P0 BRA `(.L_x_82) ;  /* 0x0000000000048947 */ /* 0x000fea0003800000 */
[----:B------:R3:W5:Y:S02]  /*3630*/  LDG.E.LTC128B R63, desc[UR14][R18.64] ;  /* 0x0000000e123f7981 */ /* 0x000764000c1e1920 */
.L_x_82:
[----:B------:R-:W-:Y:S05]  /*3640*/  BSYNC B1 ;  /* 0x0000000000017941 */ /* 0x000fea0003800000 */
.L_x_81:
[----:B------:R-:W-:Y:S01]  /*3650*/  ISETP.GT.AND P2, PT, R12, 0x8, P2 ;  /* 0x000000080c00780c */ /* 0x000fe20001744270 */
[----:B-----5:R-:W-:Y:S01]  /*3660*/  FMUL R13, R63, R10 ;  /* 0x0000000a3f0d7220 */ /* 0x020fe20000400000 */
[----:B------:R-:W-:Y:S01]  /*3670*/  IMAD.X R25, R29, 0x1, R14, P5 ;  /* 0x000000011d197824 */ /* 0x000fe200028e060e */
[----:B------:R-:W-:Y:S02]  /*3680*/  BSSY B1, `(.L_x_83) ;  /* 0x0000007000017945 */ /* 0x000fe40003800000 */
[----:B------:R-:W-:-:S05]  /*3690*/  FFMA R15, R54, R9, R13 ;  /* 0x00000009360f7223 */ /* 0x000fca000000000d */
[----:B------:R0:W-:Y:S01]  /*36a0*/  @P0 STG.E desc[UR14][R24.64], R15 ;  /* 0x0000000f18000986 */ /* 0x0001e2000c10190e */
[----:B------:R-:W-:-:S04]  /*36b0*/  IADD3 R12, P0, R34, UR7, RZ ;  /* 0x00000007220c7c10 */ /* 0x000fc8000ff1e0ff */
[----:B------:R-:W-:Y:S01]  /*36c0*/  IADD3.X R13, R35, UR8, RZ, P0, !PT ;  /* 0x00000008230d7c10 */ /* 0x000fe200087fe4ff */
[----:B------:R-:W-:Y:S08]  /*36d0*/  @!P2 BRA `(.L_x_84) ;  /* 0x000000000004a947 */ /* 0x000ff00003800000 */
[----:B------:R0:W5:Y:S02]  /*36e0*/  LDG.E.LTC128B R63, desc[UR14][R12.64] ;  /* 0x0000000e0c3f7981 */ /* 0x000164000c1e1920 */
.L_x_84:
[----:B------:R-:W-:Y:S05]  /*36f0*/  BSYNC B1 ;  /* 0x0000000000017941 */ /* 0x000fea0003800000 */
.L_x_83:
[----:B------:R-:W-:Y:S05]  /*3700*/  @!P2 BRA `(.L_x_85) ;  /* 0x0000000800d4a947 */ /* 0x000fea0003800000 */
[----:B------:R-:W-:Y:S01]  /*3710*/  IADD3 R16, P0, R20, R16, RZ ;  /* 0x0000001014107210 */ /* 0x000fe20007f1e0ff */
[----:B0----5:R-:W-:-:S04]  /*3720*/  FMUL R12, R63, R10 ;  /* 0x0000000a3f0c7220 */ /* 0x021fc80000400000 */
[----:B------:R-:W-:Y:S02]  /*3730*/  IMAD.X R17, R21, 0x1, R14, P0 ;  /* 0x0000000115117824 */ /* 0x000fe400000e060e */
[----:B------:R-:W-:-:S05]  /*3740*/  FFMA R55, R55, R9, R12 ;  /* 0x0000000937377223 */ /* 0x000fca000000000c */
[----:B------:R0:W-:Y:S01]  /*3750*/  STG.E desc[UR14][R16.64], R55 ;  /* 0x0000003710007986 */ /* 0x0001e2000c10190e */
[----:B------:R-:W-:Y:S05]  /*3760*/  BRA `(.L_x_85) ;  /* 0x0000000800bc7947 */ /* 0x000fea0003800000 */
.L_x_26:
[----:B------:R-:W-:Y:S01]  /*3770*/  ULDC.64 UR8, c[0x0][0x6c0] ;  /* 0x0001b00000087ab9 */ /* 0x000fe20000000a00 */
[----:B------:R-:W-:Y:S01]  /*3780*/  ISETP.GT.AND P2, PT, R13, 0x1, PT ;  /* 0x000000010d00780c */ /* 0x000fe20003f44270 */
[-C--:B--2---:R-:W-:Y:S01]  /*3790*/  FMUL R19, R24, R9.reuse ;  /* 0x0000000918137220 */ /* 0x084fe20000400000 */
[----:B------:R-:W-:Y:S01]  /*37a0*/  LEA R14, P1, R58, UR8, 0x2 ;  /* 0x000000083a0e7c11 */ /* 0x000fe2000f8210ff */
[-C--:B------:R-:W-:Y:S01]  /*37b0*/  FMUL R25, R25, R9.reuse ;  /* 0x0000000919197220 */ /* 0x080fe20000400000 */
[----:B------:R-:W-:Y:S01]  /*37c0*/  ISETP.GT.AND P4, PT, R12, RZ, P2 ;  /* 0x000000ff0c00720c */ /* 0x000fe20001784270 */
[----:B------:R-:W-:Y:S01]  /*37d0*/  IMAD.SHL.U32 R61, R68, 0x20, RZ ;  /* 0x00000020443d7824 */ /* 0x000fe200078e00ff */
[----:B------:R-:W-:Y:S01]  /*37e0*/  LEA.HI.X R15, R58, UR9, R57, 0x2, P1 ;  /* 0x000000093a0f7c11 */ /* 0x000fe200088f1439 */
[-C--:B------:R-:W-:Y:S01]  /*37f0*/  FMUL R21, R26, R9.reuse ;  /* 0x000000091a157220 */ /* 0x080fe20000400000 */
[----:B------:R-:W-:Y:S01]  /*3800*/  ISETP.GT.AND P1, PT, R12, 0x8, P0 ;  /* 0x000000080c00780c */ /* 0x000fe20000724270 */
[-C--:B------:R-:W-:Y:S01]  /*3810*/  FMUL R27, R27, R9.reuse ;  /* 0x000000091b1b7220 */ /* 0x080fe20000400000 */
[----:B------:R-:W-:Y:S01]  /*3820*/  ISETP.GT.AND P0, PT, R13, 0x8, PT ;  /* 0x000000080d00780c */ /* 0x000fe20003f04270 */
[----:B------:R0:W-:Y:S01]  /*3830*/  @P5 STG.E desc[UR14][R14.64], R19 ;  /* 0x000000130e005986 */ /* 0x0001e2000c10190e */
[-C--:B------:R-:W-:Y:S01]  /*3840*/  LEA R16, P5, R68, R14.reuse, 0x2 ;  /* 0x0000000e44107211 */ /* 0x080fe200078a10ff */
[-C--:B------:R-:W-:Y:S01]  /*3850*/  FMUL R23, R28, R9.reuse ;  /* 0x000000091c177220 */ /* 0x080fe20000400000 */
[----:B------:R-:W-:Y:S01]  /*3860*/  ISETP.GT.AND P2, PT, R12, 0x8, P2 ;  /* 0x000000080c00780c */ /* 0x000fe20001744270 */
[----:B------:R-:W-:Y:S01]  /*3870*/  FMUL R29, R29, R9 ;  /* 0x000000091d1d7220 */ /* 0x000fe20000400000 */
[--C-:B------:R-:W-:Y:S01]  /*3880*/  LEA.HI.X R17, R68, R15, R69.reuse, 0x2, P5 ;  /* 0x0000000f44117211 */ /* 0x100fe200028f1445 */
[-C--:B------:R-:W-:Y:S01]  /*3890*/  FMUL R57, R30, R9.reuse ;  /* 0x000000091e397220 */ /* 0x080fe20000400000 */
[----:B------:R-:W-:Y:S01]  /*38a0*/  SHF.L.U64.HI R59, R68, 0x5, R69 ;  /* 0x00000005443b7819 */ /* 0x000fe20000010245 */
[-C--:B------:R-:W-:Y:S01]  /*38b0*/  FMUL R31, R31, R9.reuse ;  /* 0x000000091f1f7220 */ /* 0x080fe20000400000 */
[C---:B------:R-:W-:Y:S01]  /*38c0*/  ISETP.GT.AND P5, PT, R12.reuse, RZ, P0 ;  /* 0x000000ff0c00720c */ /* 0x040fe200007a4270 */
[----:B------:R-:W-:Y:S01]  /*38d0*/  @P4 STG.E desc[UR14][R16.64], R25 ;  /* 0x0000001910004986 */ /* 0x000fe2000c10190e */
[----:B------:R-:W-:Y:S01]  /*38e0*/  IADD3 R18, P4, R61, R14, RZ ;  /* 0x0000000e3d127210 */ /* 0x000fe20007f9e0ff */
[-C--:B------:R-:W-:Y:S01]  /*38f0*/  FMUL R33, R33, R9.reuse ;  /* 0x0000000921217220 */ /* 0x080fe20000400000 */
[----:B------:R-:W-:Y:S01]  /*3900*/  IADD3 R20, P6, R61, R16, RZ ;  /* 0x000000103d147210 */ /* 0x000fe20007fde0ff */
[----:B------:R1:W-:Y:S01]  /*3910*/  @P1 STG.E desc[UR14][R14.64+0x20], R21 ;  /* 0x000020150e001986 */ /* 0x0003e2000c10190e */
[----:B------:R-:W-:Y:S01]  /*3920*/  ISETP.GT.AND P1, PT, R13, 0x9, PT ;  /* 0x000000090d00780c */ /* 0x000fe20003f24270 */
[----:B0-----:R-:W-:Y:S01]  /*3930*/  IMAD.X R19, R59, 0x1, R15, P4 ;  /* 0x000000013b137824 */ /* 0x001fe200020e060f */
[C---:B------:R-:W-:Y:S01]  /*3940*/  ISETP.GT.AND P0, PT, R12.reuse, 0x8, P0 ;  /* 0x000000080c00780c */ /* 0x040fe20000704270 */
[----:B------:R0:W-:Y:S01]  /*3950*/  @P2 STG.E desc[UR14][R16.64+0x20], R27 ;  /* 0x0000201b10002986 */ /* 0x0001e2000c10190e */
[C---:B------:R-:W-:Y:S01]  /*3960*/  ISETP.GT.AND P4, PT, R12.reuse, RZ, P1 ;  /* 0x000000ff0c00720c */ /* 0x040fe20000f84270 */
[-C--:B------:R-:W-:Y:S01]  /*3970*/  FMUL R35, R35, R9.reuse ;  /* 0x0000000923237220 */ /* 0x080fe20000400000 */
[----:B------:R-:W-:Y:S01]  /*3980*/  IADD3 R63, P2, R61, 0x20, RZ ;  /* 0x000000203d3f7810 */ /* 0x000fe20007f5e0ff */
[----:B------:R2:W-:Y:S01]  /*3990*/  @P5 STG.E desc[UR14][R18.64], R23 ;  /* 0x0000001712005986 */ /* 0x0005e2000c10190e */
[----:B------:R-:W-:Y:S01]  /*39a0*/  ISETP.GT.AND P1, PT, R12, 0x8, P1 ;  /* 0x000000080c00780c */ /* 0x000fe20000f24270 */
[-C--:B------:R-:W-:Y:S01]  /*39b0*/  FMUL R37, R37, R9.reuse ;  /* 0x0000000925257220 */ /* 0x080fe20000400000 */
[-C--:B------:R-:W-:Y:S01]  /*39c0*/  FMUL R39, R39, R9.reuse ;  /* 0x0000000927277220 */ /* 0x080fe20000400000 */
[----:B-1----:R-:W-:Y:S01]  /*39d0*/  IADD3 R14, P5, R63, R14, RZ ;  /* 0x0000000e3f0e7210 */ /* 0x002fe20007fbe0ff */
[----:B------:R-:W-:Y:S01]  /*39e0*/  IMAD.X R21, R59, 0x1, R17, P6 ;  /* 0x000000013b157824 */ /* 0x000fe200030e0611 */
[----:B------:R-:W-:Y:S01]  /*39f0*/  IADD3 R22, P6, R61, R18, RZ ;  /* 0x000000123d167210 */ /* 0x000fe20007fde0ff */
[----:B------:R-:W-:Y:S01]  /*3a00*/  IMAD.X R65, RZ, RZ, R59, P2 ;  /* 0x000000ffff417224 */ /* 0x000fe200010e063b */
[----:B------:R-:W-:Y:S01]  /*3a10*/  ISETP.GT.AND P2, PT, R13, 0x10, PT ;  /* 0x000000100d00780c */ /* 0x000fe20003f44270 */
[-C--:B0-----:R-:W-:Y:S01]  /*3a20*/  FMUL R27, R32, R9.reuse ;  /* 0x00000009201b7220 */ /* 0x081fe20000400000 */
[----:B------:R0:W-:Y:S01]  /*3a30*/  @P4 STG.E desc[UR14][R20.64], R29 ;  /* 0x0000001d14004986 */ /* 0x0001e2000c10190e */
[----:B------:R-:W-:Y:S01]  /*3a40*/  IMAD.X R15, R65, 0x1, R15, P5 ;  /* 0x00000001410f7824 */ /* 0x000fe200028e060f */
[----:B------:R-:W-:Y:S01]  /*3a50*/  IADD3 R16, P4, R63, R16, RZ ;  /* 0x000000103f107210 */ /* 0x000fe20007f9e0ff */
[----:B--2---:R-:W-:Y:S01]  /*3a60*/  IMAD.X R23, R59, 0x1, R19, P6 ;  /* 0x000000013b177824 */ /* 0x004fe200030e0613 */
[----:B------:R-:W-:Y:S01]  /*3a70*/  ISETP.GT.AND P5, PT, R12, RZ, P2 ;  /* 0x000000ff0c00720c */ /* 0x000fe200017a4270 */
[----:B------:R-:W-:Y:S01]  /*3a80*/  FMUL R41, R41, R9 ;  /* 0x0000000929297220 */ /* 0x000fe20000400000 */
[----:B------:R1:W-:Y:S01]  /*3a90*/  @P0 STG.E desc[UR14][R14.64], R57 ;  /* 0x000000390e000986 */ /* 0x0003e2000c10190e */
[----:B------:R-:W-:Y:S01]  /*3aa0*/  ISETP.GT.AND P0, PT, R13, 0x11, PT ;  /* 0x000000110d00780c */ /* 0x000fe20003f04270 */
[----:B------:R-:W-:-:S02]  /*3ab0*/  IMAD.X R17, R65, 0x1, R17, P4 ;  /* 0x0000000141117824 */ /* 0x000fc400020e0611 */
[-C--:B------:R-:W-:Y:S01]  /*3ac0*/  FMUL R43, R43, R9.reuse ;  /* 0x000000092b2b7220 */ /* 0x080fe20000400000 */
[-C--:B------:R-:W-:Y:S01]  /*3ad0*/  FMUL R45, R45, R9.reuse ;  /* 0x000000092d2d7220 */ /* 0x080fe20000400000 */
[----:B------:R-:W-:Y:S01]  /*3ae0*/  ISETP.GT.AND P4, PT, R12, RZ, P0 ;  /* 0x000000ff0c00720c */ /* 0x000fe20000784270 */
[-C--:B0-----:R-:W-:Y:S01]  /*3af0*/  FMUL R29, R34, R9.reuse ;  /* 0x00000009221d7220 */ /* 0x081fe20000400000 */
[----:B------:R0:W-:Y:S01]  /*3b00*/  @P1 STG.E desc[UR14][R16.64], R31 ;  /* 0x0000001f10001986 */ /* 0x0001e2000c10190e */
[C---:B------:R-:W-:Y:S01]  /*3b10*/  ISETP.GT.AND P1, PT, R12.reuse, 0x8, P2 ;  /* 0x000000080c00780c */ /* 0x040fe20001724270 */
[-C--:B------:R-:W-:Y:S01]  /*3b20*/  FMUL R47, R47, R9.reuse ;  /* 0x000000092f2f7220 */ /* 0x080fe20000400000 */
[----:B------:R-:W-:Y:S01]  /*3b30*/  IADD3 R24, P2, R61, R20, RZ ;  /* 0x000000143d187210 */ /* 0x000fe20007f5e0ff */
[----:B------:R2:W-:Y:S01]  /*3b40*/  @P5 STG.E desc[UR14][R22.64], R27 ;  /* 0x0000001b16005986 */ /* 0x0005e2000c10190e */
[----:B-1----:R-:W-:Y:S01]  /*3b50*/  IADD3 R14, P5, R63, R18, RZ ;  /* 0x000000123f0e7210 */ /* 0x002fe20007fbe0ff */
[-C--:B------:R-:W-:Y:S01]  /*3b60*/  FMUL R49, R49, R9.reuse ;  /* 0x0000000931317220 */ /* 0x080fe20000400000 */
[C---:B------:R-:W-:Y:S01]  /*3b70*/  ISETP.GT.AND P0, PT, R12.reuse, 0x8, P0 ;  /* 0x000000080c00780c */ /* 0x040fe20000704270 */
[----:B------:R-:W-:Y:S01]  /*3b80*/  IMAD.X R25, R59, 0x1, R21, P2 ;  /* 0x000000013b197824 */ /* 0x000fe200010e0615 */
[----:B------:R-:W-:Y:S01]  /*3b90*/  ISETP.GT.AND P2, PT, R13, 0x18, PT ;  /* 0x000000180d00780c */ /* 0x000fe20003f44270 */
[----:B------:R-:W-:Y:S01]  /*3ba0*/  IMAD.X R15, R65, 0x1, R19, P5 ;  /* 0x00000001410f7824 */ /* 0x000fe200028e0613 */
[----:B------:R-:W-:Y:S01]  /*3bb0*/  IADD3 R18, P6, R61, R22, RZ ;  /* 0x000000163d127210 */ /* 0x000fe20007fde0ff */
[-C--:B------:R-:W-:Y:S01]  /*3bc0*/  FMUL R51, R51, R9.reuse ;  /* 0x0000000933337220 */ /* 0x080fe20000400000 */
[----:B------:R-:W-:Y:S01]  /*3bd0*/  @P4 STG.E desc[UR14][R24.64], R33 ;  /* 0x0000002118004986 */ /* 0x000fe2000c10190e */
[----:B------:R-:W-:Y:S01]  /*3be0*/  ISETP.GT.AND P5, PT, R12, RZ, P2 ;  /* 0x000000ff0c00720c */ /* 0x000fe200017a4270 */
[-C--:B------:R-:W-:Y:S01]  /*3bf0*/  FMUL R53, R53, R9.reuse ;  /* 0x0000000935357220 */ /* 0x080fe20000400000 */
[----:B0-----:R-:W-:Y:S01]  /*3c00*/  IADD3 R16, P4, R63, R20, RZ ;  /* 0x000000143f107210 */ /* 0x001fe20007f9e0ff */
[----:B------:R0:W-:Y:S01]  /*3c10*/  @P1 STG.E desc[UR14][R14.64], R29 ;  /* 0x0000001d0e001986 */ /* 0x0001e2000c10190e */
[----:B------:R-:W-:Y:S01]  /*3c20*/  ISETP.GT.AND P1, PT, R13, 0x19, PT ;  /* 0x000000190d00780c */ /* 0x000fe20003f24270 */
[-C--:B--2---:R-:W-:Y:S01]  /*3c30*/  FMUL R27, R36, R9.reuse ;  /* 0x00000009241b7220 */ /* 0x084fe20000400000 */
[----:B------:R-:W-:Y:S01]  /*3c40*/  IMAD.X R19, R59, 0x1, R23, P6 ;  /* 0x000000013b137824 */ /* 0x000fe200030e0617 */
[C---:B------:R-:W-:Y:S01]  /*3c50*/  ISETP.GT.AND P2, PT, R12.reuse, 0x8, P2 ;  /* 0x000000080c00780c */ /* 0x040fe20001744270 */
[----:B------:R-:W-:Y:S01]  /*3c60*/  IMAD.X R17, R65, 0x1, R21, P4 ;  /* 0x0000000141117824 */ /* 0x000fe200020e0615 */
[C---:B------:R-:W-:Y:S01]  /*3c70*/  ISETP.GT.AND P4, PT, R12.reuse, RZ, P1 ;  /* 0x000000ff0c00720c */ /* 0x040fe20000f84270 */
[----:B------:R-:W-:Y:S01]  /*3c80*/  FMUL R55, R55, R9 ;  /* 0x0000000937377220 */ /* 0x000fe20000400000 */
[----:B------:R-:W-:-:S02]  /*3c90*/  ISETP.GT.AND P1, PT, R12, 0x8, P1 ;  /* 0x000000080c00780c */ /* 0x000fc40000f24270 */
[----:B------:R1:W-:Y:S01]  /*3ca0*/  @P0 STG.E desc[UR14][R16.64], R35 ;  /* 0x0000002310000986 */ /* 0x0003e2000c10190e */
[----:B------:R-:W-:Y:S01]  /*3cb0*/  IADD3 R20, P0, R61, R24, RZ ;  /* 0x000000183d147210 */ /* 0x000fe20007f1e0ff */
[----:B0-----:R-:W-:Y:S02]  /*3cc0*/  FMUL R29, R38, R9 ;  /* 0x00000009261d7220 */ /* 0x001fe40000400000 */
[----:B------:R0:W-:Y:S01]  /*3cd0*/  @P5 STG.E desc[UR14][R18.64], R27 ;  /* 0x0000001b12005986 */ /* 0x0001e2000c10190e */
[----:B------:R-:W-:Y:S01]  /*3ce0*/  IADD3 R14, P5, R63, R22, RZ ;  /* 0x000000163f0e7210 */ /* 0x000fe20007fbe0ff */
[----:B------:R-:W-:Y:S01]  /*3cf0*/  IMAD.X R21, R59, 0x1, R25, P0 ;  /* 0x000000013b157824 */ /* 0x000fe200000e0619 */
[----:B------:R-:W-:Y:S02]  /*3d00*/  ISETP.GT.AND P0, PT, R13, 0x20, PT ;  /* 0x000000200d00780c */ /* 0x000fe40003f04270 */
[----:B------:R-:W-:Y:S01]  /*3d10*/  IADD3 R22, P6, R61, R18, RZ ;  /* 0x000000123d167210 */ /* 0x000fe20007fde0ff */
[----:B------:R-:W-:Y:S01]  /*3d20*/  IMAD.X R15, R65, 0x1, R23, P5 ;  /* 0x00000001410f7824 */ /* 0x000fe200028e0617 */
[----:B------:R-:W-:Y:S01]  /*3d30*/  @P4 STG.E desc[UR14][R20.64], R37 ;  /* 0x0000002514004986 */ /* 0x000fe2000c10190e */
[----:B-1----:R-:W-:-:S02]  /*3d40*/  IADD3 R16, P5, R63, R24, RZ ;  /* 0x000000183f107210 */ /* 0x002fc40007fbe0ff */
[----:B------:R-:W-:Y:S01]  /*3d50*/  ISETP.GT.AND P4, PT, R12, RZ, P0 ;  /* 0x000000ff0c00720c */ /* 0x000fe20000784270 */
[----:B------:R1:W-:Y:S01]  /*3d60*/  @P2 STG.E desc[UR14][R14.64], R29 ;  /* 0x0000001d0e002986 */ /* 0x0003e2000c10190e */
[----:B------:R-:W-:Y:S01]  /*3d70*/  ISETP.GT.AND P2, PT, R13, 0x21, PT ;  /* 0x000000210d00780c */ /* 0x000fe20003f44270 */
[----:B------:R-:W-:Y:S02]  /*3d80*/  IMAD.X R17, R65, 0x1, R25, P5 ;  /* 0x0000000141117824 */ /* 0x000fe400028e0619 */
[----:B0-----:R-:W-:Y:S01]  /*3d90*/  FMUL R27, R40, R9 ;  /* 0x00000009281b7220 */ /* 0x001fe20000400000 */
[----:B------:R-:W-:Y:S01]  /*3da0*/  IMAD.X R23, R59, 0x1, R19, P6 ;  /* 0x000000013b177824 */ /* 0x000fe200030e0613 */
[C---:B------:R-:W-:Y:S01]  /*3db0*/  ISETP.GT.AND P5, PT, R12.reuse, RZ, P2 ;  /* 0x000000ff0c00720c */ /* 0x040fe200017a4270 */
[----:B------:R0:W-:Y:S01]  /*3dc0*/  @P1 STG.E desc[UR14][R16.64], R39 ;  /* 0x0000002710001986 */ /* 0x0001e2000c10190e */
[----:B------:R-:W-:Y:S02]  /*3dd0*/  IADD3 R24, P1, R61, R20, RZ ;  /* 0x000000143d187210 */ /* 0x000fe40007f3e0ff */
[----:B------:R-:W-:-:S02]  /*3de0*/  ISETP.GT.AND P0, PT, R12, 0x8, P0 ;  /* 0x000000080c00780c */ /* 0x000fc40000704270 */
[----:B------:R2:W-:Y:S01]  /*3df0*/  @P4 STG.E desc[UR14][R22.64], R27 ;  /* 0x0000001b16004986 */ /* 0x0005e2000c10190e */
[----:B-1----:R-:W-:Y:S01]  /*3e00*/  IADD3 R14, P4, R63, R18, RZ ;  /* 0x000000123f0e7210 */ /* 0x002fe20007f9e0ff */
[----:B------:R-:W-:Y:S01]  /*3e10*/  IMAD.X R25, R59, 0x1, R21, P1 ;  /* 0x000000013b197824 */ /* 0x000fe200008e0615 */
[----:B------:R-:W-:Y:S01]  /*3e20*/  ISETP.GT.AND P1, PT, R13, 0x28, PT ;  /* 0x000000280d00780c */ /* 0x000fe20003f24270 */
[-C--:B------:R-:W-:Y:S01]  /*3e30*/  FMUL R29, R42, R9.reuse ;  /* 0x000000092a1d7220 */ /* 0x080fe20000400000 */
[C---:B------:R-:W-:Y:S01]  /*3e40*/  ISETP.GT.AND P2, PT, R12.reuse, 0x8, P2 ;  /* 0x000000080c00780c */ /* 0x040fe20001744270 */
[----:B------:R-:W-:Y:S01]  /*3e50*/  IMAD.X R15, R65, 0x1, R19, P4 ;  /* 0x00000001410f7824 */ /* 0x000fe200020e0613 */
[----:B------:R-:W-:Y:S01]  /*3e60*/  @P5 STG.E desc[UR14][R24.64], R41 ;  /* 0x0000002918005986 */ /* 0x000fe2000c10190e */
[----:B0-----:R-:W-:Y:S02]  /*3e70*/  IADD3 R16, P5, R63, R20, RZ ;  /* 0x000000143f107210 */ /* 0x001fe40007fbe0ff */
[----:B------:R-:W-:Y:S01]  /*3e80*/  ISETP.GT.AND P4, PT, R12, RZ, P1 ;  /* 0x000000ff0c00720c */ /* 0x000fe20000f84270 */
[----:B------:R0:W-:Y:S01]  /*3e90*/  @P0 STG.E desc[UR14][R14.64], R29 ;  /* 0x0000001d0e000986 */ /* 0x0001e2000c10190e */
[----:B------:R-:W-:Y:S01]  /*3ea0*/  ISETP.GT.AND P0, PT, R13, 0x29, PT ;  /* 0x000000290d00780c */ /* 0x000fe20003f04270 */
[----:B------:R-:W-:Y:S01]  /*3eb0*/  IMAD.X R17, R65, 0x1, R21, P5 ;  /* 0x0000000141117824 */ /* 0x000fe200028e0615 */
[----:B------:R-:W-:Y:S01]  /*3ec0*/  IADD3 R18, P6, R61, R22, RZ ;  /* 0x000000163d127210 */ /* 0x000fe20007fde0ff */
[----:B--2---:R-:W-:Y:S01]  /*3ed0*/  FMUL R27, R44, R9 ;  /* 0x000000092c1b7220 */ /* 0x004fe20000400000 */
[----:B------:R-:W-:-:S02]  /*3ee0*/  ISETP.GT.AND P5, PT, R12, RZ, P0 ;  /* 0x000000ff0c00720c */ /* 0x000fc400007a4270 */
[----:B------:R1:W-:Y:S01]  /*3ef0*/  @P2 STG.E desc[UR14][R16.64], R43 ;  /* 0x0000002b10002986 */ /* 0x0003e2000c10190e */
[----:B------:R-:W-:Y:S01]  /*3f00*/  IMAD.X R19, R59, 0x1, R23, P6 ;  /* 0x000000013b137824 */ /* 0x000fe200030e0617 */
[----:B------:R-:W-:Y:S02]  /*3f10*/  IADD3 R20, P2, R61, R24, RZ ;  /* 0x000000183d147210 */ /* 0x000fe40007f5e0ff */
[----:B------:R-:W-:Y:S01]  /*3f20*/  ISETP.GT.AND P1, PT, R12, 0x8, P1 ;  /* 0x000000080c00780c */ /* 0x000fe20000f24270 */
[----:B0-----:R-:W-:Y:S01]  /*3f30*/  FMUL R29, R46, R9 ;  /* 0x000000092e1d7220 */ /* 0x001fe20000400000 */
[----:B------:R0:W-:Y:S01]  /*3f40*/  @P4 STG.E desc[UR14][R18.64], R27 ;  /* 0x0000001b12004986 */ /* 0x0001e2000c10190e */
[----:B------:R-:W-:Y:S01]  /*3f50*/  IADD3 R14, P4, R63, R22, RZ ;  /* 0x000000163f0e7210 */ /* 0x000fe20007f9e0ff */
[----:B------:R-:W-:Y:S01]  /*3f60*/  IMAD.X R21, R59, 0x1, R25, P2 ;  /* 0x000000013b157824 */ /* 0x000fe200010e0619 */
[----:B------:R-:W-:Y:S02]  /*3f70*/  ISETP.GT.AND P0, PT, R12, 0x8, P0 ;  /* 0x000000080c00780c */ /* 0x000fe40000704270 */
[----:B------:R-:W-:Y:S01]  /*3f80*/  ISETP.GT.AND P2, PT, R13, 0x30, PT ;  /* 0x000000300d00780c */ /* 0x000fe20003f44270 */
[----:B------:R-:W-:Y:S01]  /*3f90*/  IMAD.X R15, R65, 0x1, R23, P4 ;  /* 0x00000001410f7824 */ /* 0x000fe200020e0617 */
[----:B------:R-:W-:Y:S01]  /*3fa0*/  @P5 STG.E desc[UR14][R20.64], R45 ;  /* 0x0000002d14005986 */ /* 0x000fe2000c10190e */
[----:B-1----:R-:W-:-:S02]  /*3fb0*/  IADD3 R16, P5, R63, R24, RZ ;  /* 0x000000183f107210 */ /* 0x002fc40007fbe0ff */
[----:B------:R-:W-:Y:S01]  /*3fc0*/  ISETP.GT.AND P4, PT, R12, RZ, P2 ;  /* 0x000000ff0c00720c */ /* 0x000fe20001784270 */
[----:B------:R1:W-:Y:S01]  /*3fd0*/  @P1 STG.E desc[UR14][R14.64], R29 ;  /* 0x0000001d0e001986 */ /* 0x0003e2000c10190e */
[----:B------:R-:W-:Y:S01]  /*3fe0*/  ISETP.GT.AND P1, PT, R13, 0x31, PT ;  /* 0x000000310d00780c */ /* 0x000fe20003f24270 */
[----:B------:R-:W-:Y:S01]  /*3ff0*/  IMAD.X R17, R65, 0x1, R25, P5 ;  /* 0x0000000141117824 */ /* 0x000fe200028e0619 */
[----:B------:R-:W-:Y:S01]  /*4000*/  IADD3 R22, P6, R61, R18, RZ ;  /* 0x000000123d167210 */ /* 0x000fe20007fde0ff */
[----:B0-----:R-:W-:Y:S01]  /*4010*/  FMUL R27, R48, R9 ;  /* 0x00000009301b7220 */ /* 0x001fe20000400000 */
[----:B------:R-:W-:Y:S02]  /*4020*/  ISETP.GT.AND P5, PT, R12, RZ, P1 ;  /* 0x000000ff0c00720c */ /* 0x000fe40000fa4270 */
[----:B------:R0:W-:Y:S01]  /*4030*/  @P0 STG.E desc[UR14][R16.64], R47 ;  /* 0x0000002f10000986 */ /* 0x0001e2000c10190e */
[----:B------:R-:W-:Y:S01]  /*4040*/  IMAD.X R23, R59, 0x1, R19, P6 ;  /* 0x000000013b177824 */ /* 0x000fe200030e0613 */
[----:B------:R-:W-:-:S02]  /*4050*/  IADD3 R24, P0, R61, R20, RZ ;  /* 0x000000143d187210 */ /* 0x000fc40007f1e0ff */
[----:B------:R-:W-:Y:S01]  /*4060*/  ISETP.GT.AND P6, PT, R12, 0x8, P2 ;  /* 0x000000080c00780c */ /* 0x000fe200017c4270 */
[----:B-1----:R-:W-:Y:S01]  /*4070*/  FMUL R29, R50, R9 ;  /* 0x00000009321d7220 */ /* 0x002fe20000400000 */
[----:B------:R1:W-:Y:S01]  /*4080*/  @P4 STG.E desc[UR14][R22.64], R27 ;  /* 0x0000001b16004986 */ /* 0x0003e2000c10190e */
[----:B------:R-:W-:Y:S01]  /*4090*/  IMAD.X R25, R59, 0x1, R21, P0 ;  /* 0x000000013b197824 */ /* 0x000fe200000e0615 */
[----:B------:R-:W-:Y:S02]  /*40a0*/  IADD3 R14, P2, R63, R18, RZ ;  /* 0x000000123f0e7210 */ /* 0x000fe40007f5e0ff */
[----:B------:R-:W-:Y:S02]  /*40b0*/  ISETP.GT.AND P0, PT, R13, 0x38, PT ;  /* 0x000000380d00780c */ /* 0x000fe40003f04270 */
[----:B0-----:R-:W-:Y:S01]  /*40c0*/  IADD3 R16, P4, R63, R20, RZ ;  /* 0x000000143f107210 */ /* 0x001fe20007f9e0ff */
[----:B------:R-:W-:Y:S01]  /*40d0*/  @P5 STG.E desc[UR14][R24.64], R49 ;  /* 0x0000003118005986 */ /* 0x000fe2000c10190e */
[----:B------:R-:W-:Y:S01]  /*40e0*/  IMAD.X R15, R65, 0x1, R19, P2 ;  /* 0x00000001410f7824 */ /* 0x000fe200010e0613 */
[----:B------:R-:W-:-:S02]  /*40f0*/  IADD3 R18, P5, R61, R22, RZ ;  /* 0x000000163d127210 */ /* 0x000fc40007fbe0ff */
[----:B------:R-:W-:Y:S01]  /*4100*/  IMAD.X R17, R65, 0x1, R21, P4 ;  /* 0x0000000141117824 */ /* 0x000fe200020e0615 */
[----:B-1----:R-:W-:Y:S01]  /*4110*/  IADD3 R22, P4, R63, R22, RZ ;  /* 0x000000163f167210 */ /* 0x002fe20007f9e0ff */
[----:B------:R0:W-:Y:S01]  /*4120*/  @P6 STG.E desc[UR14][R14.64], R29 ;  /* 0x0000001d0e006986 */ /* 0x0001e2000c10190e */
[----:B------:R-:W-:Y:S01]  /*4130*/  ISETP.GT.AND P2, PT, R13, 0x39, PT ;  /* 0x000000390d00780c */ /* 0x000fe20003f44270 */
[--C-:B------:R-:W-:Y:S01]  /*4140*/  IMAD.X R19, R59, 0x1, R23.reuse, P5 ;  /* 0x000000013b137824 */ /* 0x100fe200028e0617 */
[C---:B------:R-:W-:Y:S01]  /*4150*/  ISETP.GT.AND P1, PT, R12.reuse, 0x8, P1 ;  /* 0x000000080c00780c */ /* 0x040fe20000f24270 */
[----:B------:R-:W-:Y:S01]  /*4160*/  IMAD.X R23, R65, 0x1, R23, P4 ;  /* 0x0000000141177824 */ /* 0x000fe200020e0617 */
[----:B------:R-:W-:Y:S01]  /*4170*/  ISETP.GT.AND P6, PT, R12, RZ, P0 ;  /* 0x000000ff0c00720c */ /* 0x000fe200007c4270 */
[----:B------:R-:W-:Y:S01]  /*4180*/  FMUL R27, R54, R9 ;  /* 0x00000009361b7220 */ /* 0x000fe20000400000 */
[----:B------:R-:W-:Y:S02]  /*4190*/  IADD3 R20, P5, R61, R24, RZ ;  /* 0x000000183d147210 */ /* 0x000fe40007fbe0ff */
[----:B------:R-:W-:-:S02]  /*41a0*/  ISETP.GT.AND P4, PT, R12, RZ, P2 ;  /* 0x000000ff0c00720c */ /* 0x000fc40001784270 */
[C---:B------:R-:W-:Y:S01]  /*41b0*/  ISETP.GT.AND P0, PT, R12.reuse, 0x8, P0 ;  /* 0x000000080c00780c */ /* 0x040fe20000704270 */
[--C-:B------:R-:W-:Y:S01]  /*41c0*/  IMAD.X R21, R59, 0x1, R25.reuse, P5 ;  /* 0x000000013b157824 */ /* 0x100fe200028e0619 */
[----:B------:R-:W-:Y:S01]  /*41d0*/  ISETP.GT.AND P2, PT, R12, 0x8, P2 ;  /* 0x000000080c00780c */ /* 0x000fe20001744270 */
[----:B0-----:R-:W-:Y:S01]  /*41e0*/  FMUL R15, R52, R9 ;  /* 0x00000009340f7220 */ /* 0x001fe20000400000 */
[----:B------:R-:W-:Y:S01]  /*41f0*/  IADD3 R12, P5, R63, R24, RZ ;  /* 0x000000183f0c7210 */ /* 0x000fe20007fbe0ff */
[----:B------:R0:W-:Y:S04]  /*4200*/  @P1 STG.E desc[UR14][R16.64], R51 ;  /* 0x0000003310001986 */ /* 0x0001e8000c10190e */
[----:B------:R-:W-:Y:S01]  /*4210*/  IMAD.X R13, R65, 0x1, R25, P5 ;  /* 0x00000001410d7824 */ /* 0x000fe200028e0619 */
[----:B------:R0:W-:Y:S04]  /*4220*/  @P6 STG.E desc[UR14][R18.64], R15 ;  /* 0x0000000f12006986 */ /* 0x0001e8000c10190e */
[----:B------:R0:W-:Y:S04]  /*4230*/  @P4 STG.E desc[UR14][R20.64], R53 ;  /* 0x0000003514004986 */ /* 0x0001e8000c10190e */
[----:B------:R0:W-:Y:S04]  /*4240*/  @P0 STG.E desc[UR14][R22.64], R27 ;  /* 0x0000001b16000986 */ /* 0x0001e8000c10190e */
[----:B------:R0:W-:Y:S02]  /*4250*/  @P2 STG.E desc[UR14][R12.64], R55 ;  /* 0x000000370c002986 */ /* 0x0001e4000c10190e */
.L_x_85:
[----:B------:R-:W-:Y:S05]  /*4260*/  BSYNC B0 ;  /* 0x0000000000007941 */ /* 0x000fea0003800000 */
.L_x_25:
[----:B------:R-:W-:Y:S01]  /*4270*/  ULDC UR8, c[0x0][0xc] ;  /* 0x0000030000087ab9 */ /* 0x000fe20000000800 */
[----:B------:R-:W-:Y:S01]  /*4280*/  ULDC UR9, c[0x0][0x10] ;  /* 0x0000040000097ab9 */ /* 0x000fe20000000800 */
[----:B0-----:R-:W0:Y:S01]  /*4290*/  LDC R13, c[0x0][0x14] ;  /* 0x00000500ff0d7b82 */ /* 0x001e220000000800 */
[----:B------:R-:W-:Y:S01]  /*42a0*/  UIMAD.WIDE.U32 UR8, UR8, UR9, URZ ;  /* 0x00000009080872a5 */ /* 0x000fe2000f8e003f */
[----:B------:R-:W-:Y:S01]  /*42b0*/  PRMT R12, RZ, 0x7610, R12 ;  /* 0x00007610ff0c7816 */ /* 0x000fe2000000000c */
[----:B-1----:R-:W-:Y:S02]  /*42c0*/  IMAD.MOV.U32 R20, RZ, RZ, -0x1 ;  /* 0xffffffffff147424 */ /* 0x002fe400078e00ff */
[----:B------:R-:W-:Y:S02]  /*42d0*/  IMAD.MOV.U32 R14, RZ, RZ, -0x1 ;  /* 0xffffffffff0e7424 */ /* 0x000fe400078e00ff */
[----:B0-----:R-:W-:-:S04]  /*42e0*/  IMAD.WIDE.U32 R4, R13, UR8, R4 ;  /* 0x000000080d047c25 */ /* 0x001fc8000f8e0004 */
[----:B------:R-:W-:Y:S01]  /*42f0*/  IMAD R13, R13, UR9, RZ ;  /* 0x000000090d0d7c24 */ /* 0x000fe2000f8e02ff */
[----:B------:R-:W-:Y:S02]  /*4300*/  ULDC.64 UR8, c[0x0][0x750] ;  /* 0x0001d40000087ab9 */ /* 0x000fe40000000a00 */
[----:B------:R-:W-:Y:S01]  /*4310*/  ISETP.GE.U32.AND P0, PT, R4, UR8, PT ;  /* 0x0000000804007c0c */ /* 0x000fe2000bf06070 */
[----:B------:R-:W-:-:S05]  /*4320*/  IMAD.IADD R5, R5, 0x1, R13 ;  /* 0x0000000105057824 */ /* 0x000fca00078e020d */
[----:B------:R-:W-:-:S13]  /*4330*/  ISETP.GE.U32.AND.EX P0, PT, R5, UR9, PT, P0 ;  /* 0x0000000905007c0c */ /* 0x000fda000bf06100 */
[----:B------:R-:W-:Y:S05]  /*4340*/  @P0 BRA `(.L_x_86) ;  /* 0x0000000400640947 */ /* 0x000fea0003800000 */
[----:B------:R-:W0:Y:S01]  /*4350*/  S2R R24, SR_CTAID.X ;  /* 0x0000000000187919 */ /* 0x000e220000002500 */
[----:B---3--:R-:W1:Y:S01]  /*4360*/  LDC.64 R18, c[0x0][0x728] ;  /* 0x0001ca00ff127b82 */ /* 0x008e620000000a00 */
[----:B------:R-:W-:Y:S01]  /*4370*/  ULDC UR7, c[0x0][0x150] ;  /* 0x0000540000077ab9 */ /* 0x000fe20000000800 */
[----:B------:R-:W-:Y:S01]  /*4380*/  IMAD.MOV.U32 R16, RZ, RZ, R4 ;  /* 0x000000ffff107224 */ /* 0x000fe200078e0004 */
[----:B--2---:R-:W2:Y:S01]  /*4390*/  S2R R26, SR_CTAID.Y ;  /* 0x00000000001a7919 */ /* 0x004ea20000002600 */
[----:B------:R-:W-:-:S04]  /*43a0*/  IMAD.MOV.U32 R17, RZ, RZ, R5 ;  /* 0x000000ffff117224 */ /* 0x000fc800078e0005 */
[----:B------:R-:W3:Y:S08]  /*43b0*/  LDC R27, c[0x0][0x144] ;  /* 0x00005100ff1b7b82 */ /* 0x000ef00000000800 */
[----:B------:R-:W2:Y:S08]  /*43c0*/  LDC R20, c[0x0][0x730] ;  /* 0x0001cc00ff147b82 */ /* 0x000eb00000000800 */
[----:B------:R-:W2:Y:S01]  /*43d0*/  LDC.64 R22, c[0x0][0x720] ;  /* 0x0001c800ff167b82 */ /* 0x000ea20000000a00 */
[----:B-1----:R-:W-:-:S04]  /*43e0*/  ISETP.NE.U32.AND P0, PT, R18, RZ, PT ;  /* 0x000000ff1200720c */ /* 0x002fc80003f05070 */
[----:B------:R-:W-:Y:S02]  /*43f0*/  ISETP.NE.AND.EX P0, PT, R19, RZ, PT, P0 ;  /* 0x000000ff1300720c */ /* 0x000fe40003f05300 */
[----:B0-----:R-:W-:-:S05]  /*4400*/  I2FP.F32.U32 R11, R24 ;  /* 0x00000018000b7245 */ /* 0x001fca0000201000 */
[----:B------:R-:W-:-:S04]  /*4410*/  FMUL R11, R11, UR7 ;  /* 0x000000070b0b7c20 */ /* 0x000fc80008400000 */
[----:B------:R0:W1:Y:S02]  /*4420*/  F2I.U32.TRUNC.NTZ R25, R11 ;  /* 0x0000000b00197305 */ /* 0x000064000020f000 */
[----:B---3--:R-:W-:Y:S05]  /*4430*/  @!P0 BRA `(.L_x_87) ;  /* 0x0000000000288947 */ /* 0x008fea0003800000 */
[----:B0-----:R-:W0:Y:S02]  /*4440*/  LDC R11, c[0x0][0x734] ;  /* 0x0001cd00ff0b7b82 */ /* 0x001e240000000800 */
        /* <DEDUP_REMOVED lines=9> */
.L_x_87:
[-CC-:B--2---:R-:W-:Y:S01]  /*44e0*/  SHF.R.U64 R21, R16, R20.reuse, R17.reuse ;  /* 0x0000001410157219 */ /* 0x184fe20000001211 */
[----:B------:R-:W2:Y:S01]  /*44f0*/  LDC.64 R34, c[0x0][0x740] ;  /* 0x0001d000ff227b82 */ /* 0x000ea20000000a00 */
[----:B0-----:R-:W-:Y:S01]  /*4500*/  SHF.R.U32.HI R11, RZ, R20, R17 ;  /* 0x00000014ff0b7219 */ /* 0x001fe20000011611 */
[----:B-1----:R-:W-:Y:S01]  /*4510*/  IMAD.MOV R25, RZ, RZ, -R25 ;  /* 0x000000ffff197224 */ /* 0x002fe200078e0a19 */
[----:B------:R-:W-:Y:S01]  /*4520*/  IADD3 R15, P0, RZ, -R21, RZ ;  /* 0x80000015ff0f7210 */ /* 0x000fe20007f1e0ff */
[----:B------:R-:W-:Y:S02]  /*4530*/  ULDC UR7, c[0x0][0x154] ;  /* 0x0000550000077ab9 */ /* 0x000fe40000000800 */
[----:B------:R-:W-:Y:S02]  /*4540*/  IMAD R30, R27, R25, R24 ;  /* 0x000000191b1e7224 */ /* 0x000fe400078e0218 */
[----:B------:R-:W0:Y:S01]  /*4550*/  LDC R16, c[0x0][0x718] ;  /* 0x0001c600ff107b82 */ /* 0x000e220000000800 */
[----:B------:R-:W-:-:S02]  /*4560*/  IMAD.X R11, RZ, RZ, ~R11, P0 ;  /* 0x000000ffff0b7224 */ /* 0x000fc400000e0e0b */
[----:B------:R-:W-:-:S04]  /*4570*/  IMAD.WIDE.U32 R12, R15, R22, R4 ;  /* 0x000000160f0c7225 */ /* 0x000fc800078e0004 */
[----:B------:R-:W-:Y:S01]  /*4580*/  IMAD R14, R11, R22, RZ ;  /* 0x000000160b0e7224 */ /* 0x000fe200078e02ff */
[----:B------:R-:W1:Y:S03]  /*4590*/  LDC R28, c[0x0][0x708] ;  /* 0x0001c200ff1c7b82 */ /* 0x000e660000000800 */
[----:B------:R-:W-:Y:S02]  /*45a0*/  IMAD R11, R15, R23, R14 ;  /* 0x000000170f0b7224 */ /* 0x000fe400078e020e */
[----:B------:R-:W-:Y:S02]  /*45b0*/  IMAD.MOV.U32 R15, RZ, RZ, 0x1 ;  /* 0x00000001ff0f7424 */ /* 0x000fe400078e00ff */
[----:B------:R-:W-:Y:S01]  /*45c0*/  IMAD.IADD R11, R13, 0x1, R11 ;  /* 0x000000010d0b7824 */ /* 0x000fe200078e020b */
[----:B----4-:R-:W3:Y:S01]  /*45d0*/  LDC R32, c[0x0][0x758] ;  /* 0x0001d600ff207b82 */ /* 0x010ee20000000800 */
[----:B------:R-:W-:-:S02]  /*45e0*/  I2FP.F32.U32 R13, R26 ;  /* 0x0000001a000d7245 */ /* 0x000fc40000201000 */
[----:B--2---:R-:W-:-:S03]  /*45f0*/  ISETP.NE.U32.AND P0, PT, R34, RZ, PT ;  /* 0x000000ff2200720c */ /* 0x004fc60003f05070 */
[----:B------:R-:W-:Y:S01]  /*4600*/  FMUL R14, R13, UR7 ;  /* 0x000000070d0e7c20 */ /* 0x000fe20008400000 */
[----:B------:R-:W-:Y:S01]  /*4610*/  ISETP.NE.AND.EX P0, PT, R35, RZ, PT, P0 ;  /* 0x000000ff2300720c */ /* 0x000fe20003f05300 */
[----:B------:R-:W2:Y:S01]  /*4620*/  LDC R25, c[0x0][0x148] ;  /* 0x00005200ff197b82 */ /* 0x000ea20000000800 */
[-CC-:B0-----:R-:W-:Y:S01]  /*4630*/  SHF.R.U64 R20, R12, R16.reuse, R11.reuse ;  /* 0x000000100c147219 */ /* 0x181fe2000000120b */
[----:B------:R0:W4:Y:S01]  /*4640*/  F2I.U32.TRUNC.NTZ R22, R14 ;  /* 0x0000000e00167305 */ /* 0x000122000020f000 */
[----:B------:R-:W-:Y:S01]  /*4650*/  SHF.R.U32.HI R11, RZ, R16, R11 ;  /* 0x00000010ff0b7219 */ /* 0x000fe2000001160b */
[----:B------:R-:W-:-:S04]  /*4660*/  IMAD.MOV.U32 R13, RZ, RZ, -0x1 ;  /* 0xffffffffff0d7424 */ /* 0x000fc800078e00ff */
[----:B------:R-:W0:Y:S01]  /*4670*/  LDC R24, c[0x0][0x700] ;  /* 0x0001c000ff187b82 */ /* 0x000e220000000800 */
[-CC-:B-1----:R-:W-:Y:S02]  /*4680*/  SHF.R.U64 R18, R20, R28.reuse, R11.reuse ;  /* 0x0000001c14127219 */ /* 0x182fe4000000120b */
[----:B------:R-:W-:-:S05]  /*4690*/  SHF.R.U32.HI R11, RZ, R28, R11 ;  /* 0x0000001cff0b7219 */ /* 0x000fca000001160b */
[----:B------:R-:W1:Y:S01]  /*46a0*/  LDC R29, c[0x0][0x748] ;  /* 0x0001d200ff1d7b82 */ /* 0x000e620000000800 */
[-C--:B---3--:R-:W-:Y:S02]  /*46b0*/  SHF.L.U32 R12, R13, R32.reuse, RZ ;  /* 0x000000200d0c7219 */ /* 0x088fe400000006ff */
[-CC-:B------:R-:W-:Y:S02]  /*46c0*/  SHF.R.U64 R23, R18, R32.reuse, R11.reuse ;  /* 0x0000002012177219 */ /* 0x180fe4000000120b */
[----:B------:R-:W-:Y:S02]  /*46d0*/  SHF.R.U32.HI R13, RZ, R32, R11 ;  /* 0x00000020ff0d7219 */ /* 0x000fe4000001160b */
[----:B------:R-:W-:Y:S01]  /*46e0*/  LOP3.LUT R27, RZ, R12, RZ, 0x33, !PT ;  /* 0x0000000cff1b7212 */ /* 0x000fe200078e33ff */
[----:B------:R-:W3:Y:S01]  /*46f0*/  LDC R31, c[0x0][0x738] ;  /* 0x0001ce00ff1f7b82 */ /* 0x000ee20000000800 */
[----:B------:R-:W-:Y:S01]  /*4700*/  SHF.L.U32 R32, R15, R32, RZ ;  /* 0x000000200f207219 */ /* 0x000fe200000006ff */
[----:B------:R-:W-:-:S06]  /*4710*/  IMAD.MOV.U32 R12, RZ, RZ, R23 ;  /* 0x000000ffff0c7224 */ /* 0x000fcc00078e0017 */
[----:B------:R-:W0:Y:S01]  /*4720*/  LDC R33, c[0x0][0x710] ;  /* 0x0001c400ff217b82 */ /* 0x000e220000000800 */
[----:B----4-:R-:W-:Y:S05]  /*4730*/  @!P0 BRA `(.L_x_88) ;  /* 0x0000000000288947 */ /* 0x010fea0003800000 */
[----:B------:R-:W4:Y:S02]  /*4740*/  LDC R12, c[0x0][0x74c] ;  /* 0x0001d300ff0c7b82 */ /* 0x000f240000000800 */
[----:B----4-:R-:W-:-:S05]  /*4750*/  IADD3 R11, P0, R23, R12, RZ ;  /* 0x0000000c170b7210 */ /* 0x010fca0007f1e0ff */
[----:B------:R-:W-:-:S04]  /*4760*/  IMAD.X R19, RZ, RZ, R13, P0 ;  /* 0x000000ffff137224 */ /* 0x000fc800000e060d */
[----:B------:R-:W-:-:S04]  /*4770*/  IMAD.WIDE.U32 R12, R19, R34, RZ ;  /* 0x00000022130c7225 */ /* 0x000fc800078e00ff */
[----:B0-----:R-:W-:-:S04]  /*4780*/  IMAD.WIDE.U32 R14, P0, R11, R35, R12 ;  /* 0x000000230b0e7225 */ /* 0x001fc8000780000c */
[----:B------:R-:W-:-:S04]  /*4790*/  IMAD.WIDE.U32 R12, R11, R34, RZ ;  /* 0x000000220b0c7225 */ /* 0x000fc800078e00ff */
[----:B------:R-:W-:Y:S01]  /*47a0*/  IMAD.X R17, RZ, RZ, RZ, P0 ;  /* 0x000000ffff117224 */ /* 0x000fe200000e06ff */
[----:B------:R-:W-:Y:S01]  /*47b0*/  IADD3 RZ, P0, R13, R14, RZ ;  /* 0x0000000e0dff7210 */ /* 0x000fe20007f1e0ff */
[----:B------:R-:W-:-:S04]  /*47c0*/  IMAD.MOV.U32 R16, RZ, RZ, R15 ;  /* 0x000000ffff107224 */ /* 0x000fc800078e000f */
[----:B------:R-:W-:-:S08]  /*47d0*/  IMAD.WIDE.U32.X R12, R19, R35, R16, P0 ;  /* 0x00000023130c7225 */ /* 0x000fd000000e0410 */
.L_x_88:
[----:B-1----:R-:W-:Y:S01]  /*47e0*/  SHF.R.U64 R11, R12, R29, R13 ;  /* 0x0000001d0c0b7219 */ /* 0x002fe2000000120d */
[----:B0-----:R-:W-:Y:S01]  /*47f0*/  VIADD R13, R24, 0xffffffff ;  /* 0xffffffff180d7836 */ /* 0x001fe20000000000 */
[----:B------:R-:W-:Y:S01]  /*4800*/  LOP3.LUT R18, R18, R27, RZ, 0xc0, !PT ;  /* 0x0000001b12127212 */ /* 0x000fe200078ec0ff */
[----:B------:R-:W-:Y:S02]  /*4810*/  IMAD.MOV R22, RZ, RZ, -R22 ;  /* 0x000000ffff167224 */ /* 0x000fe400078e0a16 */
[----:B------:R-:W-:Y:S01]  /*4820*/  IMAD.MOV R12, RZ, RZ, -R11 ;  /* 0x000000ffff0c7224 */ /* 0x000fe200078e0a0b */
[----:B------:R-:W-:Y:S01]  /*4830*/  LOP3.LUT R13, R20, R13, RZ, 0xc0, !PT ;  /* 0x0000000d140d7212 */ /* 0x000fe200078ec0ff */
[----:B--2---:R-:W-:Y:S02]  /*4840*/  @P3 IMAD R30, R25, R22, R26 ;  /* 0x00000016191e3224 */ /* 0x004fe400078e021a */
[----:B------:R-:W-:Y:S02]  /*4850*/  IMAD R11, R32, R11, R18 ;  /* 0x0000000b200b7224 */ /* 0x000fe400078e0212 */
[----:B---3--:R-:W-:-:S02]  /*4860*/  IMAD R12, R12, R31, R23 ;  /* 0x0000001f0c0c7224 */ /* 0x008fc400078e0217 */
[----:B------:R-:W-:Y:S02]  /*4870*/  IMAD R11, R11, R33, R30 ;  /* 0x000000210b0b7224 */ /* 0x000fe400078e021e */
[----:B------:R-:W-:Y:S02]  /*4880*/  IMAD R14, R12, R24, R13 ;  /* 0x000000180c0e7224 */ /* 0x000fe400078e020d */
[----:B------:R-:W-:-:S03]  /*4890*/  IMAD.MOV.U32 R15, RZ, RZ, 0x1 ;  /* 0x00000001ff0f7424 */ /* 0x000fc600078e00ff */
[----:B------:R-:W-:Y:S02]  /*48a0*/  SEL R20, R14, R11, !P3 ;  /* 0x0000000b0e147207 */ /* 0x000fe40005800000 */
[----:B------:R-:W-:Y:S01]  /*48b0*/  SEL R11, R11, R14, !P3 ;  /* 0x0000000e0b0b7207 */ /* 0x000fe20005800000 */
[----:B------:R-:W-:Y:S01]  /*48c0*/  IMAD.MOV.U32 R14, RZ, RZ, R21 ;  /* 0x000000ffff0e7224 */ /* 0x000fe200078e0015 */
[----:B------:R-:W-:-:S07]  /*48d0*/  PRMT R12, R15, 0x7610, R12 ;  /* 0x000076100f0c7816 */ /* 0x000fce000000000c */
.L_x_86:
[----:B------:R-:W-:Y:S01]  /*48e0*/  LOP3.LUT P0, RZ, R12, 0xff, RZ, 0xc0, !PT ;  /* 0x000000ff0cff7812 */ /* 0x000fe2000780c0ff */
[----:B------:R-:W-:-:S12]  /*48f0*/  IMAD.MOV.U32 R16, RZ, RZ, R11 ;  /* 0x000000ffff107224 */ /* 0x000fd800078e000b */
[----:B------:R-:W-:Y:S05]  /*4900*/  @P0 BRA `(.L_x_89) ;  /* 0xffffffc800480947 */ /* 0x000fea000383ffff */
[----:B------:R-:W-:Y:S05]  /*4910*/  EXIT ;  /* 0x000000000000794d */ /* 0x000fea0003800000 */
.L_x_7:
[----:B0-----:R-:W-:Y:S01]  /*4920*/  ULDC.64 UR4, c[0x0][0x750] ;  /* 0x0001d40000047ab9 */ /* 0x001fe20000000a00 */
        /* <DEDUP_REMOVED lines=25> */
.L_x_91:
[----:B------:R-:W0:Y:S01]  /*4ac0*/  LDC.64 R28, c[0x0][0x740] ;  /* 0x0001d000ff1c7b82 */ /* 0x000e220000000a00 */
[-CC-:B------:R-:W-:Y:S01]  /*4ad0*/  SHF.R.U64 R18, R16, R8.reuse, R17.reuse ;  /* 0x0000000810127219 */ /* 0x180fe20000001211 */
[----:B------:R-:W-:Y:S01]  /*4ae0*/  IMAD.MOV.U32 R27, RZ, RZ, 0x1 ;  /* 0x00000001ff1b7424 */ /* 0x000fe200078e00ff */
[----:B------:R-:W-:Y:S02]  /*4af0*/  SHF.R.U32.HI R3, RZ, R8, R17 ;  /* 0x00000008ff037219 */ /* 0x000fe40000011611 */
[----:B------:R-:W-:-:S03]  /*4b00*/  IADD3 R15, P0, RZ, -R18, RZ ;  /* 0x80000012ff0f7210 */ /* 0x000fc60007f1e0ff */
[----:B------:R-:W1:Y:S02]  /*4b10*/  LDC R14, c[0x0][0x718] ;  /* 0x0001c600ff0e7b82 */ /* 0x000e640000000800 */
[----:B------:R-:W-:Y:S02]  /*4b20*/  IMAD.X R3, RZ, RZ, ~R3, P0 ;  /* 0x000000ffff037224 */ /* 0x000fe400000e0e03 */
[----:B------:R-:W-:-:S04]  /*4b30*/  IMAD.WIDE.U32 R6, R15, R24, R4 ;  /* 0x000000180f067225 */ /* 0x000fc800078e0004 */
[----:B------:R-:W2:Y:S01]  /*4b40*/  LDC R16, c[0x0][0x708] ;  /* 0x0001c200ff107b82 */ /* 0x000ea20000000800 */
[----:B------:R-:W-:-:S04]  /*4b50*/  IMAD R8, R3, R24, RZ ;  /* 0x0000001803087224 */ /* 0x000fc800078e02ff */
[----:B------:R-:W-:-:S03]  /*4b60*/  IMAD R3, R15, R25, R8 ;  /* 0x000000190f037224 */ /* 0x000fc600078e0208 */
[----:B------:R-:W3:Y:S01]  /*4b70*/  LDC R26, c[0x0][0x758] ;  /* 0x0001d600ff1a7b82 */ /* 0x000ee20000000800 */
[----:B------:R-:W-:Y:S01]  /*4b80*/  IMAD.IADD R3, R7, 0x1, R3 ;  /* 0x0000000107037824 */ /* 0x000fe200078e0203 */
[----:B0-----:R-:W-:Y:S01]  /*4b90*/  ISETP.NE.U32.AND P0, PT, R28, RZ, PT ;  /* 0x000000ff1c00720c */ /* 0x001fe20003f05070 */
[----:B------:R-:W-:-:S03]  /*4ba0*/  IMAD.MOV.U32 R7, RZ, RZ, -0x1 ;  /* 0xffffffffff077424 */ /* 0x000fc600078e00ff */
        /* <DEDUP_REMOVED lines=8> */
[-C--:B---3--:R-:W-:Y:S02]  /*4c30*/  SHF.L.U32 R6, R7, R26.reuse, RZ ;  /* 0x0000001a07067219 */ /* 0x088fe400000006ff */
[--C-:B------:R-:W-:Y:S02]  /*4c40*/  SHF.R.U64 R24, R20, R26, R3.reuse ;  /* 0x0000001a14187219 */ /* 0x100fe40000001203 */
[----:B------:R-:W-:Y:S02]  /*4c50*/  LOP3.LUT R31, RZ, R6, RZ, 0x33, !PT ;  /* 0x00000006ff1f7212 */ /* 0x000fe400078e33ff */
[----:B------:R-:W-:Y:S01]  /*4c60*/  SHF.R.U32.HI R7, RZ, R26, R3 ;  /* 0x0000001aff077219 */ /* 0x000fe20000011603 */
[----:B------:R-:W3:Y:S01]  /*4c70*/  LDC R30, c[0x0][0x710] ;  /* 0x0001c400ff1e7b82 */ /* 0x000ee20000000800 */
[----:B------:R-:W-:Y:S01]  /*4c80*/  IMAD.MOV.U32 R6, RZ, RZ, R24 ;  /* 0x000000ffff067224 */ /* 0x000fe200078e0018 */
[----:B------:R-:W-:Y:S06]  /*4c90*/  @!P0 BRA `(.L_x_92) ;  /* 0x0000000000288947 */ /* 0x000fec0003800000 */
        /* <DEDUP_REMOVED lines=10> */
.L_x_92:
[----:B-1----:R-:W-:Y:S01]  /*4d40*/  SHF.R.U64 R6, R6, R23, R7 ;  /* 0x0000001706067219 */ /* 0x002fe20000001207 */
[----:B0-----:R-:W-:Y:S01]  /*4d50*/  VIADD R15, R21, 0xffffffff ;  /* 0xffffffff150f7836 */ /* 0x001fe20000000000 */
[----:B------:R-:W-:Y:S01]  /*4d60*/  SHF.L.U32 R7, R27, R26, RZ ;  /* 0x0000001a1b077219 */ /* 0x000fe200000006ff */
[----:B------:R-:W-:Y:S01]  /*4d70*/  @P3 IMAD R12, R13, R22, R10 ;  /* 0x000000160d0c3224 */ /* 0x000fe200078e020a */
[----:B------:R-:W-:Y:S01]  /*4d80*/  LOP3.LUT R3, R20, R31, RZ, 0xc0, !PT ;  /* 0x0000001f14037212 */ /* 0x000fe200078ec0ff */
[----:B------:R-:W-:Y:S01]  /*4d90*/  IMAD.MOV R11, RZ, RZ, -R6 ;  /* 0x000000ffff0b7224 */ /* 0x000fe200078e0a06 */
[----:B------:R-:W-:Y:S01]  /*4da0*/  LOP3.LUT R8, R8, R15, RZ, 0xc0, !PT ;  /* 0x0000000f08087212 */ /* 0x000fe200078ec0ff */
[----:B------:R-:W-:Y:S02]  /*4db0*/  IMAD.MOV.U32 R16, RZ, RZ, R18 ;  /* 0x000000ffff107224 */ /* 0x000fe400078e0012 */
[----:B------:R-:W-:Y:S02]  /*4dc0*/  IMAD R7, R7, R6, R3 ;  /* 0x0000000607077224 */ /* 0x000fe400078e0203 */
[----:B--2---:R-:W-:-:S02]  /*4dd0*/  IMAD R3, R11, R25, R24 ;  /* 0x000000190b037224 */ /* 0x004fc400078e0218 */
[----:B------:R-:W-:Y:S02]  /*4de0*/  IMAD.MOV.U32 R6, RZ, RZ, 0x1 ;  /* 0x00000001ff067424 */ /* 0x000fe400078e00ff */
[----:B---3--:R-:W-:Y:S02]  /*4df0*/  IMAD R7, R7, R30, R12 ;  /* 0x0000001e07077224 */ /* 0x008fe400078e020c */
[----:B------:R-:W-:Y:S01]  /*4e00*/  IMAD R8, R3, R21, R8 ;  /* 0x0000001503087224 */ /* 0x000fe200078e0208 */
[----:B------:R-:W-:-:S04]  /*4e10*/  PRMT R3, R6, 0x7610, R3 ;  /* 0x0000761006037816 */ /* 0x000fc80000000003 */
[----:B------:R-:W-:Y:S02]  /*4e20*/  SEL R6, R8, R7, !P3 ;  /* 0x0000000708067207 */ /* 0x000fe40005800000 */
[----:B------:R-:W-:-:S07]  /*4e30*/  SEL R7, R7, R8, !P3 ;  /* 0x0000000807077207 */ /* 0x000fce0005800000 */
.L_x_90:
[----:B------:R-:W-:-:S08]  /*4e40*/  NOP ;  /* 0x0000000000007918 */ /* 0x000fd00000000000 */
[----:B------:R-:W0:-:S00]  /*4e50*/  USETMAXREG.DEALLOC.CTAPOOL 0x28 ;  /* 0x00000028000079c8 */ /* 0x000e0000080e0500 */
[----:B0-----:R-:W-:-:S13]  /*4e60*/  ISETP.NE.AND P0, PT, R9, RZ, PT ;  /* 0x000000ff0900720c */ /* 0x001fda0003f05270 */
[----:B------:R-:W-:Y:S05]  /*4e70*/  @P0 EXIT ;  /* 0x000000000000094d */ /* 0x000fea0003800000 */
[----:B------:R-:W-:Y:S01]  /*4e80*/  LOP3.LUT P0, RZ, R3, 0xff, RZ, 0xc0, !PT ;  /* 0x000000ff03ff7812 */ /* 0x000fe2000780c0ff */
[----:B------:R-:W-:Y:S02]  /*4e90*/  IMAD.MOV.U32 R3, RZ, RZ, 0x1 ;  /* 0x00000001ff037424 */ /* 0x000fe400078e00ff */
[----:B------:R-:W-:-:S10]  /*4ea0*/  IMAD.MOV.U32 R17, RZ, RZ, RZ ;  /* 0x000000ffff117224 */ /* 0x000fd400078e00ff */
[----:B------:R-:W-:Y:S05]  /*4eb0*/  @!P0 BRA `(.L_x_93) ;  /* 0x0000000c00908947 */ /* 0x000fea0003800000 */
[----:B------:R-:W0:Y:S01]  /*4ec0*/  LDC R3, c[0x0][0x28c] ;  /* 0x0000a300ff037b82 */ /* 0x000e220000000800 */
[----:B------:R-:W1:Y:S01]  /*4ed0*/  S2R R12, SR_CgaCtaId ;  /* 0x00000000000c7919 */ /* 0x000e620000008800 */
[----:B------:R-:W-:Y:S01]  /*4ee0*/  ULDC UR5, c[0x0][0x758] ;  /* 0x0001d60000057ab9 */ /* 0x000fe20000000800 */
[----:B------:R-:W-:Y:S01]  /*4ef0*/  UMOV UR7, 0xffffffff ;  /* 0xffffffff00077882 */ /* 0x000fe20000000000 */
[----:B------:R-:W-:Y:S01]  /*4f00*/  ULDC UR6, c[0x0][0xc] ;  /* 0x0000030000067ab9 */ /* 0x000fe20000000800 */
[----:B------:R-:W-:Y:S01]  /*4f10*/  USHF.L.U32 UR9, UR7, UR5, URZ ;  /* 0x0000000507097299 */ /* 0x000fe2000800063f */
[----:B------:R-:W-:Y:S01]  /*4f20*/  BSSY B0, `(.L_x_93) ;  /* 0x00000dd000007945 */ /* 0x000fe20003800000 */
[----:B------:R-:W-:Y:S01]  /*4f30*/  UMOV UR8, 0x1 ;  /* 0x0000000100087882 */ /* 0x000fe20000000000 */
[----:B------:R-:W-:Y:S01]  /*4f40*/  ULDC UR7, c[0x0][0x10] ;  /* 0x0000040000077ab9 */ /* 0x000fe20000000800 */
[----:B------:R-:W-:Y:S01]  /*4f50*/  USHF.L.U32 UR5, UR8, UR5, URZ ;  /* 0x0000000508057299 */ /* 0x000fe2000800063f */
[----:B------:R-:W-:Y:S01]  /*4f60*/  IMAD.MOV.U32 R14, RZ, RZ, 0x1 ;  /* 0x00000001ff0e7424 */ /* 0x000fe200078e00ff */
[----:B------:R-:W-:Y:S01]  /*4f70*/  UIMAD.WIDE.U32 UR6, UR6, UR7, URZ ;  /* 0x00000007060672a5 */ /* 0x000fe2000f8e003f */
[----:B------:R-:W-:Y:S01]  /*4f80*/  LOP3.LUT R15, R2, 0x2, RZ, 0xfc, !PT ;  /* 0x00000002020f7812 */ /* 0x000fe200078efcff */
[----:B------:R-:W-:Y:S01]  /*4f90*/  ULDC UR8, c[0x0][0x14] ;  /* 0x0000050000087ab9 */ /* 0x000fe20000000800 */
[----:B------:R-:W-:Y:S01]  /*4fa0*/  IMAD.MOV.U32 R17, RZ, RZ, RZ ;  /* 0x000000ffff117224 */ /* 0x000fe200078e00ff */
[----:B------:R-:W-:-:S02]  /*4fb0*/  UIMAD.WIDE.U32 UR40, UR6, UR8, URZ ;  /* 0x00000008062872a5 */ /* 0x000fc4000f8e003f */
[----:B------:R-:W-:Y:S01]  /*4fc0*/  UIMAD UR7, UR7, UR8, URZ ;  /* 0x00000008070772a4 */ /* 0x000fe2000f8e023f */
[----:B------:R-:W-:Y:S01]  /*4fd0*/  ULDC UR4, c[0x0][0x700] ;  /* 0x0001c00000047ab9 */ /* 0x000fe20000000800 */
[----:B------:R-:W-:Y:S02]  /*4fe0*/  ULOP3.LUT UR6, URZ, UR9, URZ, 0x33, !UPT ;  /* 0x000000093f067292 */ /* 0x000fe4000f8e333f */
[----:B------:R-:W-:Y:S01]  /*4ff0*/  UIADD3 UR4, UR4, -0x1, URZ ;  /* 0xffffffff04047890 */ /* 0x000fe2000fffe03f */
[----:B0-----:R-:W-:Y:S01]  /*5000*/  VIADD R3, R3, 0x7f ;  /* 0x0000007f03037836 */ /* 0x001fe20000000000 */
[----:B------:R-:W-:Y:S01]  /*5010*/  UIADD3 UR7, UR41, UR7, URZ ;  /* 0x0000000729077290 */ /* 0x000fe2000fffe03f */
[----:B------:R-:W-:-:S03]  /*5020*/  ULDC.64 UR42, c[0x0][0x198] ;  /* 0x00006600002a7ab9 */ /* 0x000fc60000000a00 */
[----:B------:R-:W-:-:S04]  /*5030*/  SHF.R.S32.HI R8, RZ, 0x1f, R3 ;  /* 0x0000001fff087819 */ /* 0x000fc80000011403 */
[----:B------:R-:W-:Y:S01]  /*5040*/  LEA.HI R8, R8, R3, RZ, 0x7 ;  /* 0x0000000308087211 */ /* 0x000fe200078f38ff */
[C---:B-1----:R-:W-:Y:S02]  /*5050*/  IMAD.SHL.U32 R11, R12.reuse, 0x20, RZ ;  /* 0x000000200c0b7824 */ /* 0x042fe400078e00ff */
[----:B------:R-:W-:Y:S01]  /*5060*/  IMAD.SHL.U32 R12, R12, 0x800, RZ ;  /* 0x000008000c0c7824 */ /* 0x000fe200078e00ff */
[----:B------:R-:W-:Y:S01]  /*5070*/  SHF.R.S32.HI R10, RZ, 0x7, R8 ;  /* 0x00000007ff0a7819 */ /* 0x000fe20000011408 */
[----:B------:R-:W-:Y:S01]  /*5080*/  IMAD.MOV.U32 R3, RZ, RZ, 0x1 ;  /* 0x00000001ff037424 */ /* 0x000fe200078e00ff */
[----:B------:R-:W-:Y:S02]  /*5090*/  LOP3.LUT R11, R11, 0x20, RZ, 0xc0, !PT ;  /* 0x000000200b0b7812 */ /* 0x000fe400078ec0ff */
[----:B------:R-:W-:Y:S01]  /*50a0*/  LOP3.LUT R12, R12, 0x800, RZ, 0xc0, !PT ;  /* 0x000008000c0c7812 */ /* 0x000fe200078ec0ff */
[----:B------:R-:W-:-:S07]  /*50b0*/  VIADD R13, R10, 0x1 ;  /* 0x000000010a0d7836 */ /* 0x000fce0000000000 */
.L_x_104:
[----:B------:R-:W-:-:S03]  /*50c0*/  UMOV UR8, 0xffffffff ;  /* 0xffffffff00087882 */ /* 0x000fc60000000000 */
[----:B------:R-:W-:Y:S05]  /*50d0*/  BRA.DIV UR8, `(.L_x_94) ;  /* 0x0000001208287947 */ /* 0x000fea000b800000 */
[----:B------:R-:W-:-:S13]  /*50e0*/  ELECT P0, URZ, PT ;  /* 0x00000000003f782f */ /* 0x000fda0003800000 */
.L_x_117:
[----:B------:R-:W0:Y:S01]  /*50f0*/  LDC R8, c[0x0][0x28c] ;  /* 0x0000a300ff087b82 */ /* 0x000e220000000800 */
[----:B------:R-:W-:Y:S01]  /*5100*/  BSSY B1, `(.L_x_95) ;  /* 0x000004d000017945 */ /* 0x000fe20003800000 */
[----:B0-----:R-:W-:-:S13]  /*5110*/  ISETP.LT.OR P0, PT, R8, 0x1, !P0 ;  /* 0x000000010800780c */ /* 0x001fda0004701670 */
[----:B------:R-:W-:Y:S05]  /*5120*/  @P0 BRA `(.L_x_96) ;  /* 0x0000000400280947 */ /* 0x000fea0003800000 */
[----:B------:R-:W-:Y:S02]  /*5130*/  IMAD R19, R6, 0x40, R11 ;  /* 0x0000004006137824 */ /* 0x000fe400078e020b */
[C---:B------:R-:W-:Y:S02]  /*5140*/  IMAD.SHL.U32 R26, R7.reuse, 0x100, RZ ;  /* 0x00000100071a7824 */ /* 0x040fe400078e00ff */
[----:B------:R-:W-:Y:S02]  /*5150*/  IMAD.SHL.U32 R20, R7, 0x80, RZ ;  /* 0x0000008007147824 */ /* 0x000fe400078e00ff */
[----:B------:R-:W-:Y:S02]  /*5160*/  IMAD.MOV.U32 R23, RZ, RZ, RZ ;  /* 0x000000ffff177224 */ /* 0x000fe400078e00ff */
[----:B------:R-:W-:Y:S02]  /*5170*/  IMAD.MOV.U32 R24, RZ, RZ, 0x40 ;  /* 0x00000040ff187424 */ /* 0x000fe400078e00ff */
[----:B------:R-:W-:-:S02]  /*5180*/  IMAD.MOV.U32 R6, RZ, RZ, R13 ;  /* 0x000000ffff067224 */ /* 0x000fc400078e000d */
[----:B------:R-:W-:Y:S02]  /*5190*/  IMAD.MOV.U32 R7, RZ, RZ, R3 ;  /* 0x000000ffff077224 */ /* 0x000fe400078e0003 */
[----:B------:R-:W-:Y:S02]  /*51a0*/  IMAD.MOV.U32 R9, RZ, RZ, R17 ;  /* 0x000000ffff097224 */ /* 0x000fe400078e0011 */
[----:B------:R-:W-:-:S07]  /*51b0*/  IMAD.MOV.U32 R25, RZ, RZ, RZ ;  /* 0x000000ffff197224 */ /* 0x000fce00078e00ff */
.L_x_99:
[----:B------:R-:W0:Y:S01]  /*51c0*/  S2R R21, SR_CgaCtaId ;  /* 0x0000000000157919 */ /* 0x000e220000008800 */
[----:B------:R-:W-:Y:S02]  /*51d0*/  MOV R8, 0x400 ;  /* 0x0000040000087802 */ /* 0x000fe40000000f00 */
[----:B------:R-:W-:-:S13]  /*51e0*/  LOP3.LUT P1, RZ, R0, 0x7f, RZ, 0xc0, !PT ;  /* 0x0000007f00ff7812 */ /* 0x000fda000782c0ff */
[----:B------:R-:W1:Y:S01]  /*51f0*/  @!P1 LDC R18, c[0x0][0x640] ;  /* 0x00019000ff129b82 */ /* 0x000e620000000800 */
[----:B0-----:R-:W-:Y:S02]  /*5200*/  LEA R22, R21, R8, 0x18 ;  /* 0x0000000815167211 */ /* 0x001fe400078ec0ff */
[----:B------:R-:W-:-:S03]  /*5210*/  SHF.L.U32 R8, R7, 0x1f, RZ ;  /* 0x0000001f07087819 */ /* 0x000fc600000006ff */
[----:B------:R-:W-:-:S04]  /*5220*/  IMAD R21, R9, 0x8, R22 ;  /* 0x0000000809157824 */ /* 0x000fc800078e0216 */
[----:B------:R-:W0:Y:S02]  /*5230*/  SYNCS.PHASECHK.TRANS64.TRYWAIT P0, [R21+URZ+0x30], R8 ;  /* 0x00003008150075a7 */ /* 0x000e24000800017f */
[----:B01----:R-:W-:Y:S05]  /*5240*/  @!P0 BRA `(.L_x_97) ;  /* 0x0000000c00ec8947 */ /* 0x003fea0003800000 */
.L_x_118:
[----:B0-----:R-:W-:Y:S01]  /*5250*/  PRMT R8, R15, 0x9910, RZ ;  /* 0x000099100f087816 */ /* 0x001fe200000000ff */
[----:B------:R0:W-:Y:S03]  /*5260*/  @!P1 SYNCS.ARRIVE.TRANS64 RZ, [R21+URZ], R18 ;  /* 0x0000001215ff99a7 */ /* 0x0001e6000800003f */
[----:B------:R-:W-:-:S13]  /*5270*/  ISETP.NE.AND P0, PT, R8, 0x2, PT ;  /* 0x000000020800780c */ /* 0x000fda0003f05270 */
[----:B0-----:R-:W-:Y:S05]  /*5280*/  @P0 BRA `(.L_x_98) ;  /* 0x0000000000040947 */ /* 0x001fea0003800000 */
[----:B------:R-:W-:Y:S01]  /*5290*/  BPT.TRAP 0x1 ;  /* 0x000000040000795c */ /* 0x000fe20000300000 */
.L_x_98:
[C---:B------:R-:W-:Y:S01]  /*52a0*/  IMAD R8, R9.reuse, 0x2000, R12 ;  /* 0x0000200009087824 */ /* 0x040fe200078e020c */
[----:B------:R-:W-:Y:S01]  /*52b0*/  R2UR UR10, R24 ;  /* 0x00000000180a72ca */ /* 0x000fe200000e0000 */
[--C-:B------:R-:W-:Y:S01]  /*52c0*/  IMAD R18, R9, 0x4000, R22.reuse ;  /* 0x0000400009127824 */ /* 0x100fe200078e0216 */
[----:B------:R-:W-:Y:S01]  /*52d0*/  R2UR UR33, R21 ;  /* 0x00000000152172ca */ /* 0x000fe200000e0000 */
[--C-:B------:R-:W-:Y:S01]  /*52e0*/  IMAD R8, R8, 0x2, R22.reuse ;  /* 0x0000000208087824 */ /* 0x100fe200078e0216 */
[----:B------:R-:W-:Y:S01]  /*52f0*/  R2UR UR36, R16 ;  /* 0x00000000102472ca */ /* 0x000fe200000e0000 */
[----:B------:R-:W-:Y:S01]  /*5300*/  IMAD R22, R9, 0x800, R22 ;  /* 0x0000080009167824 */ /* 0x000fe200078e0216 */
[----:B------:R-:W-:Y:S01]  /*5310*/  R2UR UR32, R18 ;  /* 0x00000000122072ca */ /* 0x000fe200000e0000 */
[----:B------:R-:W-:Y:S01]  /*5320*/  VIADD R6, R6, 0xffffffff ;  /* 0xffffffff06067836 */ /* 0x000fe20000000000 */
[----:B------:R-:W-:Y:S01]  /*5330*/  R2UR UR8, R8 ;  /* 0x00000000080872ca */ /* 0x000fe200000e0000 */
[----:B------:R-:W-:Y:S01]  /*5340*/  UIADD3 UR14, UP0, UR42, 0xf0, URZ ;  /* 0x000000f02a0e7890 */ /* 0x000fe2000ff1e03f */
[----:B------:R-:W-:Y:S01]  /*5350*/  R2UR UR24, R22 ;  /* 0x00000000161872ca */ /* 0x000fe200000e0000 */
[----:B------:R-:W-:Y:S01]  /*5360*/  UIADD3 UR22, UP1, UR42, 0x1f0, URZ ;  /* 0x000001f02a167890 */ /* 0x000fe2000ff3e03f */
[----:B------:R-:W-:Y:S01]  /*5370*/  R2UR UR34, R23 ;  /* 0x00000000172272ca */ /* 0x000fe200000e0000 */
[----:B------:R-:W-:Y:S01]  /*5380*/  UIADD3 UR30, UP2, UR42, 0x2f0, URZ ;  /* 0x000002f02a1e7890 */ /* 0x000fe2000ff5e03f */
[----:B------:R-:W-:Y:S01]  /*5390*/  R2UR UR35, R20 ;  /* 0x00000000142372ca */ /* 0x000fe200000e0000 */
[----:B------:R-:W-:Y:S01]  /*53a0*/  UIADD3.X UR15, URZ, UR43, URZ, UP0, !UPT ;  /* 0x0000002b3f0f7290 */ /* 0x000fe200087fe43f */
[----:B------:R-:W-:Y:S01]  /*53b0*/  R2UR UR26, R26 ;  /* 0x000000001a1a72ca */ /* 0x000fe200000e0000 */
[----:B------:R-:W-:Y:S01]  /*53c0*/  UIADD3.X UR23, URZ, UR43, URZ, UP1, !UPT ;  /* 0x0000002b3f177290 */ /* 0x000fe20008ffe43f */
[----:B------:R-:W-:Y:S01]  /*53d0*/  R2UR UR27, R25 ;  /* 0x00000000191b72ca */ /* 0x000fe200000e0000 */
[----:B------:R-:W-:Y:S01]  /*53e0*/  UIADD3 UR32, UR32, 0x180, URZ ;  /* 0x0000018020207890 */ /* 0x000fe2000fffe03f */
[----:B------:R-:W-:Y:S01]  /*53f0*/  R2UR UR19, R19 ;  /* 0x00000000131372ca */ /* 0x000fe200000e0000 */
[----:B------:R-:W-:Y:S01]  /*5400*/  UIADD3 UR18, UR10, -0x40, URZ ;  /* 0xffffffc00a127890 */ /* 0x000fe2000fffe03f */
[----:B------:R-:W-:Y:S01]  /*5410*/  ISETP.GT.AND P1, PT, R6, 0x1, PT ;  /* 0x000000010600780c */ /* 0x000fe20003f24270 */
[----:B------:R-:W-:Y:S01]  /*5420*/  UIADD3 UR24, UR24, 0x30180, URZ ;  /* 0x0003018018187890 */ /* 0x000fe2000fffe03f */
[----:B------:R-:W-:Y:S01]  /*5430*/  VIADD R9, R9, 0x1 ;  /* 0x0000000109097836 */ /* 0x000fe20000000000 */
[----:B------:R-:W-:Y:S01]  /*5440*/  UIADD3 UR16, UR8, 0x18180, URZ ;  /* 0x0001818008107890 */ /* 0x000fe2000fffe03f */
[----:B------:R-:W-:Y:S01]  /*5450*/  VIADD R25, R25, 0x1 ;  /* 0x0000000119197836 */ /* 0x000fe20000000000 */
[----:B------:R-:W-:Y:S01]  /*5460*/  UIADD3.X UR31, URZ, UR43, URZ, UP2, !UPT ;  /* 0x0000002b3f1f7290 */ /* 0x000fe200097fe43f */
[----:B------:R-:W-:Y:S01]  /*5470*/  VIADD R24, R24, 0x80 ;  /* 0x0000008018187836 */ /* 0x000fe20000000000 */
[----:B------:R-:W-:Y:S01]  /*5480*/  UIADD3 UR8, UR8, 0x1a180, URZ ;  /* 0x0001a18008087890 */ /* 0x000fe2000fffe03f */
[----:B------:R-:W-:Y:S01]  /*5490*/  ISETP.NE.AND P0, PT, R9, 0x6, PT ;  /* 0x000000060900780c */ /* 0x000fe20003f05270 */
[----:B------:R-:W-:Y:S01]  /*54a0*/  UMOV UR38, 0x0 ;  /* 0x0000000000267882 */ /* 0x000fe20000000000 */
[----:B------:R-:W-:Y:S01]  /*54b0*/  UMOV UR39, 0x10000000 ;  /* 0x1000000000277882 */ /* 0x000fe20000000000 */
[----:B------:R-:W-:Y:S01]  /*54c0*/  UMOV UR25, UR33 ;  /* 0x0000002100197c82 */ /* 0x000fe20008000000 */
[----:B------:R-:W-:Y:S01]  /*54d0*/  UMOV UR28, UR36 ;  /* 0x00000024001c7c82 */ /* 0x000fe20008000000 */
[----:B------:R-:W-:Y:S01]  /*54e0*/  UMOV UR13, 0x30000 ;  /* 0x00030000000d7882 */ /* 0x000fe20000000000 */
[----:B------:R0:W-:Y:S01]  /*54f0*/  UTMALDG.3D [UR32], [UR14], desc[UR38] ;  /* 0x000026200e0075b4 */ /* 0x0001e20008011000 */
[----:B------:R-:W-:Y:S01]  /*5500*/  UMOV UR17, UR33 ;  /* 0x0000002100117c82 */ /* 0x000fe20008000000 */
[----:B------:R-:W-:Y:S01]  /*5510*/  UMOV UR20, UR36 ;  /* 0x0000002400147c82 */ /* 0x000fe20008000000 */
[----:B------:R-:W-:Y:S01]  /*5520*/  UMOV UR9, UR33 ;  /* 0x0000002100097c82 */ /* 0x000fe20008000000 */
[----:B------:R-:W-:Y:S01]  /*5530*/  UMOV UR11, UR19 ;  /* 0x00000013000b7c82 */ /* 0x000fe20008000000 */
[----:B------:R-:W-:Y:S01]  /*5540*/  UMOV UR12, UR36 ;  /* 0x00000024000c7c82 */ /* 0x000fe20008000000 */
[----:B------:R-:W-:Y:S01]  /*5550*/  SEL R8, RZ, 0x1, P0 ;  /* 0x00000001ff087807 */ /* 0x000fe20000000000 */
[----:B------:R-:W-:Y:S01]  /*5560*/  VIADD R23, R23, 0x40 ;  /* 0x0000004017177836 */ /* 0x000fe20000000000 */
[----:B------:R0:W-:Y:S01]  /*5570*/  UTMALDG.3D [UR24], [UR22], desc[UR38] ;  /* 0x00002618160075b4 */ /* 0x0001e20008011000 */
[----:B------:R-:W-:-:S02]  /*5580*/  SEL R9, R9, RZ, P0 ;  /* 0x000000ff09097207 */ /* 0x000fc40000000000 */
[----:B------:R-:W-:Y:S01]  /*5590*/  LOP3.LUT R7, R7, R8, RZ, 0x3c, !PT ;  /* 0x0000000807077212 */ /* 0x000fe200078e3cff */
[----:B------:R0:W-:Y:S01]  /*55a0*/  UTMALDG.3D.MULTICAST [UR16], [UR30], UR13, desc[UR38] ;  /* 0x000026101e0073b4 */ /* 0x0001e2000801180d */
[----:B------:R0:W-:Y:S02]  /*55b0*/  UTMALDG.3D.MULTICAST [UR8], [UR30], UR13, desc[UR38] ;  /* 0x000026081e0073b4 */ /* 0x0001e4000801180d */
[----:B0-----:R-:W-:Y:S05]  /*55c0*/  @P1 BRA `(.L_x_99) ;  /* 0xfffffff800fc1947 */ /* 0x001fea000383ffff */
.L_x_96:
[----:B------:R-:W-:Y:S05]  /*55d0*/  BSYNC B1 ;  /* 0x0000000000017941 */ /* 0x000fea0003800000 */
.L_x_95:
[----:B------:R-:W-:Y:S01]  /*55e0*/  LOP3.LUT P1, RZ, R14, 0xff, RZ, 0xc0, !PT ;  /* 0x000000ff0eff7812 */ /* 0x000fe2000782c0ff */
[C---:B------:R-:W-:Y:S01]  /*55f0*/  IMAD.IADD R17, R10.reuse, 0x1, R17 ;  /* 0x000000010a117824 */ /* 0x040fe200078e0211 */
[----:B------:R-:W-:Y:S01]  /*5600*/  ULDC.64 UR8, c[0x0][0x750] ;  /* 0x0001d40000087ab9 */ /* 0x000fe20000000a00 */
[C---:B------:R-:W-:Y:S01]  /*5610*/  ISETP.GE.U32.AND P2, PT, R10.reuse, 0x6, PT ;  /* 0x000000060a00780c */ /* 0x040fe20003f46070 */
[----:B------:R-:W-:Y:S01]  /*5620*/  BSSY B1, `(.L_x_100) ;  /* 0x000006a000017945 */ /* 0x000fe20003800000 */
[----:B------:R-:W-:Y:S01]  /*5630*/  IMAD.MOV.U32 R16, RZ, RZ, -0x1 ;  /* 0xffffffffff107424 */ /* 0x000fe200078e00ff */
[----:B------:R-:W-:Y:S02]  /*5640*/  ISETP.GT.U32.AND P0, PT, R17, 0x5, PT ;  /* 0x000000051100780c */ /* 0x000fe40003f04070 */
[----:B------:R-:W-:Y:S02]  /*5650*/  PRMT R14, RZ, 0x7610, R14 ;  /* 0x00007610ff0e7816 */ /* 0x000fe4000000000e */
[----:B------:R-:W-:-:S03]  /*5660*/  ISETP.LT.U32.AND P0, PT, R10, 0x6, P0 ;  /* 0x000000060a00780c */ /* 0x000fc60000701070 */
[----:B------:R-:W0:Y:S01]  /*5670*/  @P1 S2R R7, SR_CgaCtaId ;  /* 0x0000000000071919 */ /* 0x000e220000008800 */
[----:B------:R-:W-:-:S04]  /*5680*/  @P1 MOV R6, 0x400 ;  /* 0x0000040000061802 */ /* 0x000fc80000000f00 */
[----:B0-----:R-:W-:Y:S01]  /*5690*/  @P1 LEA R8, R7, R6, 0x18 ;  /* 0x0000000607081211 */ /* 0x001fe200078ec0ff */
[----:B------:R-:W-:Y:S01]  /*56a0*/  IMAD.WIDE.U32 R6, R17, -0x55555555, RZ ;  /* 0xaaaaaaab11067825 */ /* 0x000fe200078e00ff */
[----:B------:R-:W-:Y:S02]  /*56b0*/  SEL R6, RZ, 0x1, !P0 ;  /* 0x00000001ff067807 */ /* 0x000fe40004000000 */
[----:B------:R0:W-:Y:S01]  /*56c0*/  @P1 SYNCS.ARRIVE.TRANS64.A1T0 RZ, [R8+URZ+0x78], RZ ;  /* 0x000078ff08ff19a7 */ /* 0x0001e2000810003f */
[----:B------:R-:W-:Y:S02]  /*56d0*/  IADD3 R4, P1, R4, UR40, RZ ;  /* 0x0000002804047c10 */ /* 0x000fe4000ff3e0ff */
[----:B------:R-:W-:Y:S01]  /*56e0*/  LOP3.LUT R3, R3, R6, RZ, 0x3c, !PT ;  /* 0x0000000603037212 */ /* 0x000fe200078e3cff */
[----:B------:R-:W-:Y:S01]  /*56f0*/  IMAD.MOV.U32 R6, RZ, RZ, -0x1 ;  /* 0xffffffffff067424 */ /* 0x000fe200078e00ff */
[----:B------:R-:W-:Y:S02]  /*5700*/  IADD3.X R5, R5, UR7, RZ, P1, !PT ;  /* 0x0000000705057c10 */ /* 0x000fe40008ffe4ff */
[----:B------:R-:W-:-:S02]  /*5710*/  ISETP.GE.U32.AND P0, PT, R4, UR8, PT ;  /* 0x0000000804007c0c */ /* 0x000fc4000bf06070 */
[----:B0-----:R-:W-:Y:S01]  /*5720*/  SHF.R.U32.HI R8, RZ, 0x2, R7 ;  /* 0x00000002ff087819 */ /* 0x001fe20000011607 */
[----:B------:R-:W-:Y:S01]  /*5730*/  IMAD.MOV.U32 R7, RZ, RZ, -0x1 ;  /* 0xffffffffff077424 */ /* 0x000fe200078e00ff */
[----:B------:R-:W-:Y:S02]  /*5740*/  ISETP.GE.U32.AND.EX P0, PT, R5, UR9, PT, P0 ;  /* 0x0000000905007c0c */ /* 0x000fe4000bf06100 */
[--C-:B------:R-:W-:Y:S01]  /*5750*/  @P2 LOP3.LUT R3, R3, 0x1, R8.reuse, 0x78, !PT ;  /* 0x0000000103032812 */ /* 0x100fe200078e7808 */
[----:B------:R-:W-:Y:S01]  /*5760*/  IMAD R17, R8, -0x6, R17 ;  /* 0xfffffffa08117824 */ /* 0x000fe200078e0211 */
[----:B------:R-:W-:-:S09]  /*5770*/  PRMT R8, RZ, 0x7610, R8 ;  /* 0x00007610ff087816 */ /* 0x000fd20000000008 */
[----:B------:R-:W-:Y:S05]  /*5780*/  @P0 BRA `(.L_x_101) ;  /* 0x00000004004c0947 */ /* 0x000fea0003800000 */
[----:B------:R-:W0:Y:S01]  /*5790*/  S2R R18, SR_CTAID.X ;  /* 0x0000000000127919 */ /* 0x000e220000002500 */
[----:B------:R-:W-:Y:S01]  /*57a0*/  ULDC.64 UR8, c[0x0][0x728] ;  /* 0x0001ca0000087ab9 */ /* 0x000fe20000000a00 */
[----:B------:R-:W-:Y:S01]  /*57b0*/  ULDC UR11, c[0x0][0x730] ;  /* 0x0001cc00000b7ab9 */ /* 0x000fe20000000800 */
[----:B------:R-:W-:Y:S01]  /*57c0*/  ISETP.NE.U32.AND P0, PT, RZ, UR8, PT ;  /* 0x00000008ff007c0c */ /* 0x000fe2000bf05070 */
[----:B------:R-:W1:Y:S01]  /*57d0*/  S2R R19, SR_CTAID.Y ;  /* 0x0000000000137919 */ /* 0x000e620000002600 */
[----:B------:R-:W-:Y:S01]  /*57e0*/  ULDC UR12, c[0x0][0x150] ;  /* 0x00005400000c7ab9 */ /* 0x000fe20000000800 */
[----:B------:R-:W-:Y:S01]  /*57f0*/  IMAD.MOV.U32 R6, RZ, RZ, R4 ;  /* 0x000000ffff067224 */ /* 0x000fe200078e0004 */
[----:B------:R-:W-:Y:S01]  /*5800*/  ISETP.NE.AND.EX P0, PT, RZ, UR9, PT, P0 ;  /* 0x00000009ff007c0c */ /* 0x000fe2000bf05300 */
[----:B------:R-:W-:Y:S01]  /*5810*/  IMAD.MOV.U32 R7, RZ, RZ, R5 ;  /* 0x000000ffff077224 */ /* 0x000fe200078e0005 */
[----:B0-----:R-:W-:-:S11]  /*5820*/  I2FP.F32.U32 R20, R18 ;  /* 0x0000001200147245 */ /* 0x001fd60000201000 */
[----:B------:R-:W-:Y:S05]  /*5830*/  @!P0 BRA `(.L_x_102) ;  /* 0x0000000000288947 */ /* 0x000fea0003800000 */
[----:B------:R-:W-:Y:S02]  /*5840*/  ULDC UR10, c[0x0][0x734] ;  /* 0x0001cd00000a7ab9 */ /* 0x000fe40000000800 */
[----:B------:R-:W-:-:S05]  /*5850*/  IADD3 R7, P0, R4, UR10, RZ ;  /* 0x0000000a04077c10 */ /* 0x000fca000ff1e0ff */
[----:B------:R-:W-:-:S04]  /*5860*/  IMAD.X R21, RZ, RZ, R5, P0 ;  /* 0x000000ffff157224 */ /* 0x000fc800000e0605 */
[----:B------:R-:W-:-:S04]  /*5870*/  IMAD.WIDE.U32 R8, R21, UR8, RZ ;  /* 0x0000000815087c25 */ /* 0x000fc8000f8e00ff */
[----:B------:R-:W-:-:S04]  /*5880*/  IMAD.WIDE.U32 R8, P0, R7, UR9, R8 ;  /* 0x0000000907087c25 */ /* 0x000fc8000f800008 */
[----:B------:R-:W-:-:S04]  /*5890*/  IMAD.WIDE.U32 R6, R7, UR8, RZ ;  /* 0x0000000807067c25 */ /* 0x000fc8000f8e00ff */
[----:B------:R-:W-:Y:S01]  /*58a0*/  IMAD.MOV.U32 R6, RZ, RZ, R9 ;  /* 0x000000ffff067224 */ /* 0x000fe200078e0009 */
[----:B------:R-:W-:Y:S01]  /*58b0*/  IADD3 RZ, P1, R7, R8, RZ ;  /* 0x0000000807ff7210 */ /* 0x000fe20007f3e0ff */
[----:B------:R-:W-:-:S04]  /*58c0*/  IMAD.X R7, RZ, RZ, RZ, P0 ;  /* 0x000000ffff077224 */ /* 0x000fc800000e06ff */
[----:B------:R-:W-:-:S08]  /*58d0*/  IMAD.WIDE.U32.X R6, R21, UR9, R6, P1 ;  /* 0x0000000915067c25 */ /* 0x000fd000088e0406 */
.L_x_102:
[--C-:B------:R-:W-:Y:S01]  /*58e0*/  SHF.R.U64 R16, R6, UR11, R7.reuse ;  /* 0x0000000b06107c19 */ /* 0x100fe20008001207 */
[----:B------:R-:W-:Y:S01]  /*58f0*/  FMUL R20, R20, UR12 ;  /* 0x0000000c14147c20 */ /* 0x000fe20008400000 */
[----:B------:R-:W0:Y:S01]  /*5900*/  LDC R21, c[0x0][0x144] ;  /* 0x00005100ff157b82 */ /* 0x000e220000000800 */
[----:B-1----:R-:W-:Y:S01]  /*5910*/  I2FP.F32.U32 R8, R19 ;  /* 0x0000001300087245 */ /* 0x002fe20000201000 */
[----:B------:R-:W-:Y:S01]  /*5920*/  ULDC UR10, c[0x0][0x154] ;  /* 0x00005500000a7ab9 */ /* 0x000fe20000000800 */
[----:B------:R-:W-:Y:S01]  /*5930*/  SHF.R.U32.HI R6, RZ, UR11, R7 ;  /* 0x0000000bff067c19 */ /* 0x000fe20008011607 */
[----:B------:R-:W-:Y:S01]  /*5940*/  ULDC.64 UR8, c[0x0][0x720] ;  /* 0x0001c80000087ab9 */ /* 0x000fe20000000a00 */
[----:B------:R-:W-:Y:S01]  /*5950*/  IADD3 R7, P0, RZ, -R16, RZ ;  /* 0x80000010ff077210 */ /* 0x000fe20007f1e0ff */
[----:B------:R-:W1:Y:S01]  /*5960*/  F2I.U32.TRUNC.NTZ R20, R20 ;  /* 0x0000001400147305 */ /* 0x000e62000020f000 */
[----:B------:R-:W-:Y:S01]  /*5970*/  FMUL R8, R8, UR10 ;  /* 0x0000000a08087c20 */ /* 0x000fe20008400000 */
[----:B------:R-:W2:Y:S01]  /*5980*/  LDC R22, c[0x0][0x148] ;  /* 0x00005200ff167b82 */ /* 0x000ea20000000800 */
[----:B------:R-:W-:Y:S01]  /*5990*/  ULDC.64 UR10, c[0x0][0x740] ;  /* 0x0001d000000a7ab9 */ /* 0x000fe20000000a00 */
[----:B------:R-:W-:Y:S01]  /*59a0*/  IMAD.X R6, RZ, RZ, ~R6, P0 ;  /* 0x000000ffff067224 */ /* 0x000fe200000e0e06 */
[----:B------:R-:W-:-:S03]  /*59b0*/  ISETP.NE.U32.AND P0, PT, RZ, UR10, PT ;  /* 0x0000000aff007c0c */ /* 0x000fc6000bf05070 */
[----:B------:R-:W-:Y:S01]  /*59c0*/  IMAD R6, R6, UR8, RZ ;  /* 0x0000000806067c24 */ /* 0x000fe2000f8e02ff */
[----:B------:R-:W3:Y:S01]  /*59d0*/  F2I.U32.TRUNC.NTZ R8, R8 ;  /* 0x0000000800087305 */ /* 0x000ee2000020f000 */
[----:B------:R-:W-:Y:S02]  /*59e0*/  ISETP.NE.AND.EX P0, PT, RZ, UR11, PT, P0 ;  /* 0x0000000bff007c0c */ /* 0x000fe4000bf05300 */
[C---:B------:R-:W-:Y:S02]  /*59f0*/  IMAD R9, R7.reuse, UR9, R6 ;  /* 0x0000000907097c24 */ /* 0x040fe4000f8e0206 */
[----:B------:R-:W-:Y:S01]  /*5a00*/  IMAD.WIDE.U32 R6, R7, UR8, R4 ;  /* 0x0000000807067c25 */ /* 0x000fe2000f8e0004 */
[----:B------:R-:W-:-:S03]  /*5a10*/  ULDC UR8, c[0x0][0x718] ;  /* 0x0001c60000087ab9 */ /* 0x000fc60000000800 */
[----:B-1----:R-:W-:Y:S02]  /*5a20*/  IMAD.MOV R20, RZ, RZ, -R20 ;  /* 0x000000ffff147224 */ /* 0x002fe400078e0a14 */
[----:B------:R-:W-:Y:S02]  /*5a30*/  IMAD.IADD R7, R7, 0x1, R9 ;  /* 0x0000000107077824 */ /* 0x000fe400078e0209 */
[----:B0-----:R-:W-:-:S03]  /*5a40*/  IMAD R18, R21, R20, R18 ;  /* 0x0000001415127224 */ /* 0x001fc600078e0212 */
[--C-:B------:R-:W-:Y:S01]  /*5a50*/  SHF.R.U64 R20, R6, UR8, R7.reuse ;  /* 0x0000000806147c19 */ /* 0x100fe20008001207 */
[----:B---3--:R-:W-:Y:S01]  /*5a60*/  IMAD.MOV R6, RZ, RZ, -R8 ;  /* 0x000000ffff067224 */ /* 0x008fe200078e0a08 */
[----:B------:R-:W-:Y:S01]  /*5a70*/  SHF.R.U32.HI R7, RZ, UR8, R7 ;  /* 0x00000008ff077c19 */ /* 0x000fe20008011607 */
[----:B------:R-:W-:Y:S02]  /*5a80*/  ULDC UR8, c[0x0][0x708] ;  /* 0x0001c20000087ab9 */ /* 0x000fe40000000800 */
[----:B--2---:R-:W-:Y:S01]  /*5a90*/  @P3 IMAD R18, R22, R6, R19 ;  /* 0x0000000616123224 */ /* 0x004fe200078e0213 */
[--C-:B------:R-:W-:Y:S02]  /*5aa0*/  SHF.R.U64 R22, R20, UR8, R7.reuse ;  /* 0x0000000814167c19 */ /* 0x100fe40008001207 */
[----:B------:R-:W-:Y:S01]  /*5ab0*/  SHF.R.U32.HI R7, RZ, UR8, R7 ;  /* 0x00000008ff077c19 */ /* 0x000fe20008011607 */
[----:B------:R-:W-:-:S03]  /*5ac0*/  ULDC UR8, c[0x0][0x758] ;  /* 0x0001d60000087ab9 */ /* 0x000fc60000000800 */
[--C-:B------:R-:W-:Y:S02]  /*5ad0*/  SHF.R.U64 R19, R22, UR8, R7.reuse ;  /* 0x0000000816137c19 */ /* 0x100fe40008001207 */
[----:B------:R-:W-:-:S03]  /*5ae0*/  SHF.R.U32.HI R21, RZ, UR8, R7 ;  /* 0x00000008ff157c19 */ /* 0x000fc60008011607 */
[----:B------:R-:W-:Y:S02]  /*5af0*/  IMAD.MOV.U32 R8, RZ, RZ, R19 ;  /* 0x000000ffff087224 */ /* 0x000fe400078e0013 */
[----:B------:R-:W-:Y:S01]  /*5b00*/  IMAD.MOV.U32 R7, RZ, RZ, R21 ;  /* 0x000000ffff077224 */ /* 0x000fe200078e0015 */
[----:B------:R-:W-:Y:S06]  /*5b10*/  @!P0 BRA `(.L_x_103) ;  /* 0x00000000002c8947 */ /* 0x000fec0003800000 */
        /* <DEDUP_REMOVED lines=9> */
[----:B------:R-:W-:-:S04]  /*5bb0*/  IMAD.WIDE.U32.X R6, R21, UR11, R6, P1 ;  /* 0x0000000b15067c25 */ /* 0x000fc800088e0406 */
[----:B------:R-:W-:-:S07]  /*5bc0*/  IMAD.MOV.U32 R8, RZ, RZ, R6 ;  /* 0x000000ffff087224 */ /* 0x000fce00078e0006 */
.L_x_103:
[----:B------:R-:W-:Y:S01]  /*5bd0*/  ULDC UR8, c[0x0][0x748] ;  /* 0x0001d20000087ab9 */ /* 0x000fe20000000800 */
[----:B------:R-:W-:Y:S01]  /*5be0*/  LOP3.LUT R6, R22, UR6, RZ, 0xc0, !PT ;  /* 0x0000000616067c12 */ /* 0x000fe2000f8ec0ff */
[----:B------:R-:W-:Y:S01]  /*5bf0*/  ULDC UR9, c[0x0][0x710] ;  /* 0x0001c40000097ab9 */ /* 0x000fe20000000800 */
[----:B------:R-:W-:Y:S01]  /*5c00*/  SHF.R.U64 R7, R8, UR8, R7 ;  /* 0x0000000808077c19 */ /* 0x000fe20008001207 */
[----:B------:R-:W-:Y:S01]  /*5c10*/  ULDC UR8, c[0x0][0x738] ;  /* 0x0001ce0000087ab9 */ /* 0x000fe20000000800 */
[----:B------:R-:W-:-:S03]  /*5c20*/  LOP3.LUT R20, R20, UR4, RZ, 0xc0, !PT ;  /* 0x0000000414147c12 */ /* 0x000fc6000f8ec0ff */
[----:B------:R-:W-:Y:S02]  /*5c30*/  IMAD.MOV R8, RZ, RZ, -R7 ;  /* 0x000000ffff087224 */ /* 0x000fe400078e0a07 */
[----:B------:R-:W-:Y:S02]  /*5c40*/  IMAD R7, R7, UR5, R6 ;  /* 0x0000000507077c24 */ /* 0x000fe4000f8e0206 */
[----:B------:R-:W-:Y:S01]  /*5c50*/  IMAD R19, R8, UR8, R19 ;  /* 0x0000000808137c24 */ /* 0x000fe2000f8e0213 */
[----:B------:R-:W-:Y:S01]  /*5c60*/  ULDC UR8, c[0x0][0x700] ;  /* 0x0001c00000087ab9 */ /* 0x000fe20000000800 */
[----:B------:R-:W-:Y:S02]  /*5c70*/  IMAD R18, R7, UR9, R18 ;  /* 0x0000000907127c24 */ /* 0x000fe4000f8e0212 */
[----:B------:R-:W-:Y:S02]  /*5c80*/  IMAD R19, R19, UR8, R20 ;  /* 0x0000000813137c24 */ /* 0x000fe4000f8e0214 */
[----:B------:R-:W-:-:S03]  /*5c90*/  IMAD.MOV.U32 R8, RZ, RZ, 0x1 ;  /* 0x00000001ff087424 */ /* 0x000fc600078e00ff */
[----:B------:R-:W-:Y:S02]  /*5ca0*/  SEL R6, R19, R18, !P3 ;  /* 0x0000001213067207 */ /* 0x000fe40005800000 */
[----:B------:R-:W-:-:S07]  /*5cb0*/  SEL R7, R18, R19, !P3 ;  /* 0x0000001312077207 */ /* 0x000fce0005800000 */
.L_x_101:
[----:B------:R-:W-:Y:S05]  /*5cc0*/  BSYNC B1 ;  /* 0x0000000000017941 */ /* 0x000fea0003800000 */
.L_x_100:
[----:B------:R-:W-:-:S13]  /*5cd0*/  LOP3.LUT P0, RZ, R8, 0xff, RZ, 0xc0, !PT ;  /* 0x000000ff08ff7812 */ /* 0x000fda000780c0ff */
[----:B------:R-:W-:Y:S05]  /*5ce0*/  @P0 BRA `(.L_x_104) ;  /* 0xfffffff000f40947 */ /* 0x000fea000383ffff */
[----:B------:R-:W-:Y:S05]  /*5cf0*/  BSYNC B0 ;  /* 0x0000000000007941 */ /* 0x000fea0003800000 */
.L_x_93:
[----:B------:R-:W-:-:S03]  /*5d00*/  UMOV UR8, 0xffffffff ;  /* 0xffffffff00087882 */ /* 0x000fc60000000000 */
[----:B------:R-:W-:Y:S05]  /*5d10*/  BRA.DIV UR8, `(.L_x_105) ;  /* 0x00000006084c7947 */ /* 0x000fea000b800000 */
[----:B------:R-:W-:-:S13]  /*5d20*/  ELECT P0, URZ, PT ;  /* 0x00000000003f782f */ /* 0x000fda0003800000 */
.L_x_121:
[----:B------:R-:W-:Y:S04]  /*5d30*/  BSSY B0, `(.L_x_106) ;  /* 0x000003d000007945 */ /* 0x000fe80003800000 */
[----:B------:R-:W-:Y:S05]  /*5d40*/  @!P0 BRA `(.L_x_107) ;  /* 0x0000000000ec8947 */ /* 0x000fea0003800000 */
[----:B------:R-:W-:-:S04]  /*5d50*/  LOP3.LUT R2, R2, 0x2, RZ, 0xfc, !PT ;  /* 0x0000000202027812 */ /* 0x000fc800078efcff */
[----:B------:R-:W-:-:S13]  /*5d60*/  ISETP.NE.AND P0, PT, R2, 0x3, PT ;  /* 0x000000030200780c */ /* 0x000fda0003f05270 */
[----:B------:R-:W-:Y:S05]  /*5d70*/  @!P0 BRA `(.L_x_108) ;  /* 0x0000000000048947 */ /* 0x000fea0003800000 */
[----:B------:R-:W-:Y:S01]  /*5d80*/  BPT.TRAP 0x1 ;  /* 0x000000040000795c */ /* 0x000fe20000300000 */
.L_x_108:
[----:B------:R-:W0:Y:S01]  /*5d90*/  S2R R5, SR_CgaCtaId ;  /* 0x0000000000057919 */ /* 0x000e220000008800 */
[----:B------:R-:W-:Y:S02]  /*5da0*/  MOV R0, 0x400 ;  /* 0x0000040000007802 */ /* 0x000fe40000000f00 */
[----:B------:R-:W-:Y:S02]  /*5db0*/  SHF.L.U32 R4, R3, 0x1f, RZ ;  /* 0x0000001f03047819 */ /* 0x000fe400000006ff */
[----:B0-----:R-:W-:-:S05]  /*5dc0*/  LEA R0, R5, R0, 0x18 ;  /* 0x0000000005007211 */ /* 0x001fca00078ec0ff */
[----:B------:R-:W-:-:S04]  /*5dd0*/  VIADD R0, R0, 0x30 ;  /* 0x0000003000007836 */ /* 0x000fc80000000000 */
[C---:B------:R-:W-:Y:S02]  /*5de0*/  IMAD R7, R17.reuse, 0x8, R0 ;  /* 0x0000000811077824 */ /* 0x040fe400078e0200 */
[----:B------:R-:W-:Y:S02]  /*5df0*/  VIADD R17, R17, 0x1 ;  /* 0x0000000111117836 */ /* 0x000fe40000000000 */
[----:B------:R-:W0:Y:S03]  /*5e00*/  SYNCS.PHASECHK.TRANS64.TRYWAIT P0, [R7+URZ], R4 ;  /* 0x00000004070075a7 */ /* 0x000e26000800017f */
[----:B------:R-:W-:-:S04]  /*5e10*/  ISETP.NE.AND P1, PT, R17, 0x6, PT ;  /* 0x000000061100780c */ /* 0x000fc80003f25270 */
[----:B------:R-:W-:Y:S02]  /*5e20*/  SEL R2, RZ, 0x1, P1 ;  /* 0x00000001ff027807 */ /* 0x000fe40000800000 */
[----:B------:R-:W-:Y:S02]  /*5e30*/  SEL R17, R17, RZ, P1 ;  /* 0x000000ff11117207 */ /* 0x000fe40000800000 */
[----:B------:R-:W-:-:S03]  /*5e40*/  LOP3.LUT R6, R3, R2, RZ, 0x3c, !PT ;  /* 0x0000000203067212 */ /* 0x000fc600078e3cff */
[----:B------:R-:W-:Y:S01]  /*5e50*/  IMAD R8, R17, 0x8, R0 ;  /* 0x0000000811087824 */ /* 0x000fe200078e0200 */
[----:B------:R-:W-:Y:S01]  /*5e60*/  SHF.L.U32 R5, R6, 0x1f, RZ ;  /* 0x0000001f06057819 */ /* 0x000fe200000006ff */
[----:B0-----:R-:W-:Y:S06]  /*5e70*/  @!P0 BRA `(.L_x_109) ;  /* 0x0000000400148947 */ /* 0x001fec0003800000 */
.L_x_122:
[----:B------:R-:W1:Y:S01]  /*5e80*/  SYNCS.PHASECHK.TRANS64.TRYWAIT P0, [R8+URZ], R5 ;  /* 0x00000005080075a7 */ /* 0x000e62000800017f */
[----:B------:R-:W-:-:S05]  /*5e90*/  VIADD R2, R17, 0x1 ;  /* 0x0000000111027836 */ /* 0x000fca0000000000 */
[----:B------:R-:W-:-:S04]  /*5ea0*/  ISETP.NE.AND P1, PT, R2, 0x6, PT ;  /* 0x000000060200780c */ /* 0x000fc80003f25270 */
[----:B------:R-:W-:Y:S02]  /*5eb0*/  SEL R3, RZ, 0x1, P1 ;  /* 0x00000001ff037807 */ /* 0x000fe40000800000 */
[----:B0-----:R-:W-:Y:S02]  /*5ec0*/  SEL R7, R2, RZ, P1 ;  /* 0x000000ff02077207 */ /* 0x001fe40000800000 */
[----:B------:R-:W-:-:S03]  /*5ed0*/  LOP3.LUT R6, R6, R3, RZ, 0x3c, !PT ;  /* 0x0000000306067212 */ /* 0x000fc600078e3cff */
[----:B------:R-:W-:Y:S01]  /*5ee0*/  IMAD R9, R7, 0x8, R0 ;  /* 0x0000000807097824 */ /* 0x000fe200078e0200 */
[----:B------:R-:W-:Y:S01]  /*5ef0*/  SHF.L.U32 R4, R6, 0x1f, RZ ;  /* 0x0000001f06047819 */ /* 0x000fe200000006ff */
[----:B-1----:R-:W-:Y:S06]  /*5f00*/  @!P0 BRA `(.L_x_110) ;  /* 0x0000000400048947 */ /* 0x002fec0003800000 */
.L_x_123:
[----:B------:R-:W1:Y:S01]  /*5f10*/  SYNCS.PHASECHK.TRANS64.TRYWAIT P0, [R9+URZ], R4 ;  /* 0x00000004090075a7 */ /* 0x000e62000800017f */
[----:B------:R-:W-:-:S05]  /*5f20*/  VIADD R2, R7, 0x1 ;  /* 0x0000000107027836 */ /* 0x000fca0000000000 */
[----:B------:R-:W-:-:S04]  /*5f30*/  ISETP.NE.AND P1, PT, R2, 0x6, PT ;  /* 0x000000060200780c */ /* 0x000fc80003f25270 */
[----:B------:R-:W-:Y:S02]  /*5f40*/  SEL R3, RZ, 0x1, P1 ;  /* 0x00000001ff037807 */ /* 0x000fe40000800000 */
[----:B------:R-:W-:Y:S02]  /*5f50*/  SEL R7, R2, RZ, P1 ;  /* 0x000000ff02077207 */ /* 0x000fe40000800000 */
[----:B------:R-:W-:-:S03]  /*5f60*/  LOP3.LUT R6, R6, R3, RZ, 0x3c, !PT ;  /* 0x0000000306067212 */ /* 0x000fc600078e3cff */
[----:B0-----:R-:W-:Y:S01]  /*5f70*/  IMAD R8, R7, 0x8, R0 ;  /* 0x0000000807087824 */ /* 0x001fe200078e0200 */
[----:B------:R-:W-:Y:S01]  /*5f80*/  SHF.L.U32 R5, R6, 0x1f, RZ ;  /* 0x0000001f06057819 */ /* 0x000fe200000006ff */
[----:B-1----:R-:W-:Y:S06]  /*5f90*/  @!P0 BRA `(.L_x_111) ;  /* 0x0000000000f48947 */ /* 0x002fec0003800000 */
.L_x_124:
[----:B------:R-:W1:Y:S01]  /*5fa0*/  SYNCS.PHASECHK.TRANS64.TRYWAIT P0, [R8+URZ], R5 ;  /* 0x00000005080075a7 */ /* 0x000e62000800017f */
[----:B------:R-:W-:-:S05]  /*5fb0*/  VIADD R2, R7, 0x1 ;  /* 0x0000000107027836 */ /* 0x000fca0000000000 */
[----:B------:R-:W-:-:S04]  /*5fc0*/  ISETP.NE.AND P1, PT, R2, 0x6, PT ;  /* 0x000000060200780c */ /* 0x000fc80003f25270 */
[----:B------:R-:W-:Y:S02]  /*5fd0*/  SEL R3, RZ, 0x1, P1 ;  /* 0x00000001ff037807 */ /* 0x000fe40000800000 */
[----:B------:R-:W-:Y:S02]  /*5fe0*/  SEL R7, R2, RZ, P1 ;  /* 0x000000ff02077207 */ /* 0x000fe40000800000 */
[----:B0-----:R-:W-:-:S03]  /*5ff0*/  LOP3.LUT R9, R6, R3, RZ, 0x3c, !PT ;  /* 0x0000000306097212 */ /* 0x001fc600078e3cff */
[----:B------:R-:W-:Y:S01]  /*6000*/  IMAD R11, R7, 0x8, R0 ;  /* 0x00000008070b7824 */ /* 0x000fe200078e0200 */
[----:B------:R-:W-:Y:S01]  /*6010*/  SHF.L.U32 R6, R9, 0x1f, RZ ;  /* 0x0000001f09067819 */ /* 0x000fe200000006ff */
[----:B-1----:R-:W-:Y:S06]  /*6020*/  @!P0 BRA `(.L_x_112) ;  /* 0x0000000000e48947 */ /* 0x002fec0003800000 */
.L_x_125:
[----:B------:R-:W1:Y:S01]  /*6030*/  SYNCS.PHASECHK.TRANS64.TRYWAIT P0, [R11+URZ], R6 ;  /* 0x000000060b0075a7 */ /* 0x000e62000800017f */
[----:B------:R-:W-:-:S05]  /*6040*/  VIADD R2, R7, 0x1 ;  /* 0x0000000107027836 */ /* 0x000fca0000000000 */
[----:B------:R-:W-:-:S04]  /*6050*/  ISETP.NE.AND P1, PT, R2, 0x6, PT ;  /* 0x000000060200780c */ /* 0x000fc80003f25270 */
[----:B------:R-:W-:Y:S02]  /*6060*/  SEL R4, RZ, 0x1, P1 ;  /* 0x00000001ff047807 */ /* 0x000fe40000800000 */
[----:B------:R-:W-:Y:S02]  /*6070*/  SEL R3, R2, RZ, P1 ;  /* 0x000000ff02037207 */ /* 0x000fe40000800000 */
[----:B------:R-:W-:Y:S01]  /*6080*/  LOP3.LUT R4, R9, R4, RZ, 0x3c, !PT ;  /* 0x0000000409047212 */ /* 0x000fe200078e3cff */
[----:B-1----:R-:W-:Y:S06]  /*6090*/  @!P0 BRA `(.L_x_113) ;  /* 0x0000000000dc8947 */ /* 0x002fec0003800000 */
.L_x_126:
[----:B------:R-:W-:Y:S01]  /*60a0*/  IMAD R3, R3, 0x8, R0 ;  /* 0x0000000803037824 */ /* 0x000fe200078e0200 */
[----:B------:R-:W-:-:S07]  /*60b0*/  SHF.L.U32 R0, R4, 0x1f, RZ ;  /* 0x0000001f04007819 */ /* 0x000fce00000006ff */
.L_x_114:
[----:B--2---:R2:W3:Y:S02]  /*60c0*/  SYNCS.PHASECHK.TRANS64.TRYWAIT P0, [R3+URZ], R0 ;  /* 0x00000000030075a7 */ /* 0x0044e4000800017f */
[----:B---3--:R-:W-:Y:S05]  /*60d0*/  @!P0 NANOSLEEP.SYNCS 0x989680 ;  /* 0x009896800000895d */ /* 0x008fea0003900000 */
[----:B------:R-:W3:Y:S02]  /*60e0*/  @!P0 SYNCS.PHASECHK.TRANS64 P0, [R3+URZ], R0 ;  /* 0x00000000030085a7 */ /* 0x000ee4000800007f */
[----:B---3--:R-:W-:Y:S05]  /*60f0*/  @!P0 BRA `(.L_x_114) ;  /* 0xfffffffc00f08947 */ /* 0x008fea000383ffff */
.L_x_107:
[----:B------:R-:W-:Y:S05]  /*6100*/  BSYNC B0 ;  /* 0x0000000000007941 */ /* 0x000fea0003800000 */
.L_x_106:
[----:B------:R-:W-:Y:S05]  /*6110*/  EXIT ;  /* 0x000000000000794d */ /* 0x000fea0003800000 */
.L_x_21:
[----:B-1----:R-:W-:-:S04]  /*6120*/  IMAD.U32 R18, RZ, RZ, UR8 ;  /* 0x00000008ff127e24 */ /* 0x002fc8000f8e00ff */
[----:B------:R1:W4:Y:S03]  /*6130*/  SYNCS.PHASECHK.TRANS64.TRYWAIT P0, [R18+URZ], R15 ;  /* 0x0000000f120075a7 */ /* 0x000326000800017f */
[----:B----4-:R-:W-:Y:S05]  /*6140*/  @!P0 NANOSLEEP.SYNCS 0x989680 ;  /* 0x009896800000895d */ /* 0x010fea0003900000 */
[----:B------:R-:W4:Y:S02]  /*6150*/  @!P0 SYNCS.PHASECHK.TRANS64 P0, [R18+URZ], R15 ;  /* 0x0000000f120085a7 */ /* 0x000f24000800007f */
[----:B----4-:R-:W-:Y:S05]  /*6160*/  @!P0 BRA `(.L_x_21) ;  /* 0xfffffffc00ec8947 */ /* 0x010fea000383ffff */
[----:B------:R-:W-:Y:S05]  /*6170*/  BRA `(.L_x_20) ;  /* 0xffffffb400207947 */ /* 0x000fea000383ffff */
.L_x_94:
[----:B------:R-:W-:Y:S01]  /*6180*/  BSSY B1, `(.L_x_115) ;  /* 0x0000006000017945 */ /* 0x000fe20003800000 */
[----:B------:R-:W-:-:S07]  /*6190*/  IMAD.MOV.U32 R8, RZ, RZ, -0x1 ;  /* 0xffffffffff087424 */ /* 0x000fce00078e00ff */
[----:B------:R-:W-:Y:S05]  /*61a0*/  WARPSYNC.COLLECTIVE R8, `(.L_x_116) ;  /* 0x00000000080c7348 */ /* 0x000fea0003c00000 */
[----:B------:R-:W-:Y:S02]  /*61b0*/  ELECT P0, UR62, PT ;  /* 0x00000000003e782f */ /* 0x000fe40003800000 */
[----:B------:R-:W-:Y:S01]  /*61c0*/  MOV R8, UR62 ;  /* 0x0000003e00087c02 */ /* 0x000fe20008000f00 */
[----:B------:R-:W-:Y:S10]  /*61d0*/  ENDCOLLECTIVE ;  /* 0x000000000000791b */ /* 0x000ff40003800000 */
.L_x_116:
[----:B------:R-:W-:Y:S05]  /*61e0*/  BSYNC B1 ;  /* 0x0000000000017941 */ /* 0x000fea0003800000 */
.L_x_115:
[----:B------:R-:W-:Y:S05]  /*61f0*/  BRA `(.L_x_117) ;  /* 0xffffffec00bc7947 */ /* 0x000fea000383ffff */
.L_x_97:
[----:B0-----:R0:W1:Y:S02]  /*6200*/  SYNCS.PHASECHK.TRANS64.TRYWAIT P0, [R21+URZ+0x30], R8 ;  /* 0x00003008150075a7 */ /* 0x001064000800017f */
[----:B-1----:R-:W-:Y:S05]  /*6210*/  @!P0 NANOSLEEP.SYNCS 0x989680 ;  /* 0x009896800000895d */ /* 0x002fea0003900000 */
[----:B------:R-:W1:Y:S02]  /*6220*/  @!P0 SYNCS.PHASECHK.TRANS64 P0, [R21+URZ+0x30], R8 ;  /* 0x00003008150085a7 */ /* 0x000e64000800007f */
[----:B-1----:R-:W-:Y:S05]  /*6230*/  @!P0 BRA `(.L_x_97) ;  /* 0xfffffffc00f08947 */ /* 0x002fea000383ffff */
[----:B------:R-:W-:Y:S05]  /*6240*/  BRA `(.L_x_118) ;  /* 0xfffffff000007947 */ /* 0x000fea000383ffff */
.L_x_105:
[----:B------:R-:W-:Y:S01]  /*6250*/  BSSY B0, `(.L_x_119) ;  /* 0x0000006000007945 */ /* 0x000fe20003800000 */
[----:B------:R-:W-:-:S07]  /*6260*/  IMAD.MOV.U32 R8, RZ, RZ, -0x1 ;  /* 0xffffffffff087424 */ /* 0x000fce00078e00ff */
[----:B------:R-:W-:Y:S05]  /*6270*/  WARPSYNC.COLLECTIVE R8, `(.L_x_120) ;  /* 0x00000000080c7348 */ /* 0x000fea0003c00000 */
[----:B------:R-:W-:Y:S02]  /*6280*/  ELECT P0, UR62, PT ;  /* 0x00000000003e782f */ /* 0x000fe40003800000 */
[----:B------:R-:W-:Y:S01]  /*6290*/  MOV R8, UR62 ;  /* 0x0000003e00087c02 */ /* 0x000fe20008000f00 */
[----:B------:R-:W-:Y:S10]  /*62a0*/  ENDCOLLECTIVE ;  /* 0x000000000000791b */ /* 0x000ff40003800000 */
.L_x_120:
[----:B------:R-:W-:Y:S05]  /*62b0*/  BSYNC B0 ;  /* 0x0000000000007941 */ /* 0x000fea0003800000 */
.L_x_119:
[----:B------:R-:W-:Y:S05]  /*62c0*/  BRA `(.L_x_121) ;  /* 0xfffffff800987947 */ /* 0x000fea000383ffff */
.L_x_109:
[----:B0-----:R0:W1:Y:S02]  /*62d0*/  SYNCS.PHASECHK.TRANS64.TRYWAIT P0, [R7+URZ], R4 ;  /* 0x00000004070075a7 */ /* 0x001064000800017f */
[----:B-1----:R-:W-:Y:S05]  /*62e0*/  @!P0 NANOSLEEP.SYNCS 0x989680 ;  /* 0x009896800000895d */ /* 0x002fea0003900000 */
[----:B------:R-:W1:Y:S02]  /*62f0*/  @!P0 SYNCS.PHASECHK.TRANS64 P0, [R7+URZ], R4 ;  /* 0x00000004070085a7 */ /* 0x000e64000800007f */
[----:B-1----:R-:W-:Y:S05]  /*6300*/  @!P0 BRA `(.L_x_109) ;  /* 0xfffffffc00f08947 */ /* 0x002fea000383ffff */
[----:B------:R-:W-:Y:S05]  /*6310*/  BRA `(.L_x_122) ;  /* 0xfffffff800d87947 */ /* 0x000fea000383ffff */
.L_x_110:
[----:B0-----:R0:W1:Y:S02]  /*6320*/  SYNCS.PHASECHK.TRANS64.TRYWAIT P0, [R8+URZ], R5 ;  /* 0x00000005080075a7 */ /* 0x001064000800017f */
[----:B-1----:R-:W-:Y:S05]  /*6330*/  @!P0 NANOSLEEP.SYNCS 0x989680 ;  /* 0x009896800000895d */ /* 0x002fea0003900000 */
[----:B------:R-:W1:Y:S02]  /*6340*/  @!P0 SYNCS.PHASECHK.TRANS64 P0, [R8+URZ], R5 ;  /* 0x00000005080085a7 */ /* 0x000e64000800007f */
[----:B-1----:R-:W-:Y:S05]  /*6350*/  @!P0 BRA `(.L_x_110) ;  /* 0xfffffffc00f08947 */ /* 0x002fea000383ffff */
[----:B------:R-:W-:Y:S05]  /*6360*/  BRA `(.L_x_123) ;  /* 0xfffffff800e87947 */ /* 0x000fea000383ffff */
.L_x_111:
[----:B0-----:R0:W1:Y:S02]  /*6370*/  SYNCS.PHASECHK.TRANS64.TRYWAIT P0, [R9+URZ], R4 ;  /* 0x00000004090075a7 */ /* 0x001064000800017f */
[----:B-1----:R-:W-:Y:S05]  /*6380*/  @!P0 NANOSLEEP.SYNCS 0x989680 ;  /* 0x009896800000895d */ /* 0x002fea0003900000 */
[----:B------:R-:W1:Y:S02]  /*6390*/  @!P0 SYNCS.PHASECHK.TRANS64 P0, [R9+URZ], R4 ;  /* 0x00000004090085a7 */ /* 0x000e64000800007f */
[----:B-1----:R-:W-:Y:S05]  /*63a0*/  @!P0 BRA `(.L_x_111) ;  /* 0xfffffffc00f08947 */ /* 0x002fea000383ffff */
[----:B------:R-:W-:Y:S05]  /*63b0*/  BRA `(.L_x_124) ;  /* 0xfffffff800f87947 */ /* 0x000fea000383ffff */
.L_x_112:
[----:B0-----:R0:W1:Y:S02]  /*63c0*/  SYNCS.PHASECHK.TRANS64.TRYWAIT P0, [R8+URZ], R5 ;  /* 0x00000005080075a7 */ /* 0x001064000800017f */
[----:B-1----:R-:W-:Y:S05]  /*63d0*/  @!P0 NANOSLEEP.SYNCS 0x989680 ;  /* 0x009896800000895d */ /* 0x002fea0003900000 */
[----:B------:R-:W1:Y:S02]  /*63e0*/  @!P0 SYNCS.PHASECHK.TRANS64 P0, [R8+URZ], R5 ;  /* 0x00000005080085a7 */ /* 0x000e64000800007f */
[----:B-1----:R-:W-:Y:S05]  /*63f0*/  @!P0 BRA `(.L_x_112) ;  /* 0xfffffffc00f08947 */ /* 0x002fea000383ffff */
[----:B------:R-:W-:Y:S05]  /*6400*/  BRA `(.L_x_125) ;  /* 0xfffffffc00087947 */ /* 0x000fea000383ffff */
.L_x_113:
[----:B-1----:R1:W2:Y:S02]  /*6410*/  SYNCS.PHASECHK.TRANS64.TRYWAIT P0, [R11+URZ], R6 ;  /* 0x000000060b0075a7 */ /* 0x0022a4000800017f */
[----:B--2---:R-:W-:Y:S05]  /*6420*/  @!P0 NANOSLEEP.SYNCS 0x989680 ;  /* 0x009896800000895d */ /* 0x004fea0003900000 */
[----:B------:R-:W2:Y:S02]  /*6430*/  @!P0 SYNCS.PHASECHK.TRANS64 P0, [R11+URZ], R6 ;  /* 0x000000060b0085a7 */ /* 0x000ea4000800007f */
[----:B--2---:R-:W-:Y:S05]  /*6440*/  @!P0 BRA `(.L_x_113) ;  /* 0xfffffffc00f08947 */ /* 0x004fea000383ffff */
[----:B------:R-:W-:Y:S05]  /*6450*/  BRA `(.L_x_126) ;  /* 0xfffffffc00107947 */ /* 0x000fea000383ffff */
.L_x_127:
[----:B------:R-:W-:-:S00]  /*6460*/  BRA `(.L_x_127) ;  /* 0xfffffffc00fc7947 */ /* 0x000fc0000383ffff */
[----:B------:R-:W-:-:S00]  /*6470*/  NOP ;  /* 0x0000000000007918 */ /* 0x000fc00000000000 */
        /* <DEDUP_REMOVED lines=8> */
.L_x_128:


//--------------------- .nv.shared._ZN7cutlass13device_kernelINS_4gemm6kernel13GemmUniversalIN4cute5tupleIJiiiiEEENS1_10collective13CollectiveMmaINS1_40MainloopSm90TmaGmmaWarpSpecializedSparseILi6ENS5_IJNS4_1CILi2EEENSA_ILi1EEESC_EEENS1_35KernelTmaWarpSpecializedCooperativeEEENS5_IJNSA_ILi128EEENSA_ILi64EEESG_EEENS_6half_tENS5_IJNS4_6LayoutINS5_IJiNS5_IJSB_iEEEiEEENS5_IJlNS5_IJSC_SB_EEElEEEEENSK_INS5_IJNS5_IJNS5_IJNSA_ILi8EEESB_NSA_ILi4EEEEEEiEEENS5_IJNS5_IJNSA_ILi16EEESB_SR_EEEiEEEiEEENS5_IJNS5_IJNS5_IJSG_SU_NSA_ILi2048EEEEEENSA_ILi8192EEEEEENS5_IJNS5_IJSC_NSA_ILi1024EEENSA_ILi32EEEEEElEEElEEEEEEEESJ_NS5_IJlSC_lEEENS4_8TiledMMAINS4_8MMA_AtomIJNS4_4SM904GMMA6SPARSE26GMMA_64x64x32_F32F16F16_SSILNS1D_5MajorE0ELS1G_0ELNS1D_7ScaleInE1ELS1H_1ELNS1D_9SparseSelE0EEEEEENSK_ISD_NS5_IJSC_NSA_ILi0EEES1L_EEEEENS5_IJNS4_10UnderscoreES1O_S1O_EEEEENS4_13SM90_TMA_LOADENS4_14ComposedLayoutINS4_7SwizzleILi3ELi4ELi3EEENS4_25smem_sparse_ptr_flag_bitsILi2ELi16EEENSK_INS5_IJNS5_IJSC_SQ_EEENS5_IJSB_SH_EEEEEENS5_IJNS5_IJS1L_SG_EEESN_EEEEEEEvNS4_8identityENS4_23SM90_TMA_LOAD_MULTICASTENS1S_IS1U_NS4_18smem_ptr_flag_bitsILi16EEENSK_INS5_IJSQ_SH_EEENS5_IJSH_SC_EEEEEEEvS24_EENS_8epilogue10collective6detail29Sm90TmaWarpSpecializedAdapterINS2E_15DefaultEpilogueIfNS5_IJSC_llEEES2I_NS2D_6thread17LinearCombinationIfLi1EffLNS2J_9ScaleType4KindE0ELNS_15FloatRoundStyleE2EfEENS1_15EpilogueDefaultEEEEEvvEEEEvNT_6ParamsE --------------------------
	.section	.nv.shared._ZN7cutlass13device_kernelINS_4gemm6kernel13GemmUniversalIN4cute5tupleIJiiiiEEENS1_10collective13CollectiveMmaINS1_40MainloopSm90TmaGmmaWarpSpecializedSparseILi6ENS5_IJNS4_1CILi2EEENSA_ILi1EEESC_EEENS1_35KernelTmaWarpSpecializedCooperativeEEENS5_IJNSA_ILi128EEENSA_ILi64EEESG_EEENS_6half_tENS5_IJNS4_6LayoutINS5_IJiNS5_IJSB_iEEEiEEENS5_IJlNS5_IJSC_SB_EEElEEEEENSK_INS5_IJNS5_IJNS5_IJNSA_ILi8EEESB_NSA_ILi4EEEEEEiEEENS5_IJNS5_IJNSA_ILi16EEESB_SR_EEEiEEEiEEENS5_IJNS5_IJNS5_IJSG_SU_NSA_ILi2048EEEEEENSA_ILi8192EEEEEENS5_IJNS5_IJSC_NSA_ILi1024EEENSA_ILi32EEEEEElEEElEEEEEEEESJ_NS5_IJlSC_lEEENS4_8TiledMMAINS4_8MMA_AtomIJNS4_4SM904GMMA6SPARSE26GMMA_64x64x32_F32F16F16_SSILNS1D_5MajorE0ELS1G_0ELNS1D_7ScaleInE1ELS1H_1ELNS1D_9SparseSelE0EEEEEENSK_ISD_NS5_IJSC_NSA_ILi0EEES1L_EEEEENS5_IJNS4_10UnderscoreES1O_S1O_EEEEENS4_13SM90_TMA_LOADENS4_14ComposedLayoutINS4_7SwizzleILi3ELi4ELi3EEENS4_25smem_sparse_ptr_flag_bitsILi2ELi16EEENSK_INS5_IJNS5_IJSC_SQ_EEENS5_IJSB_SH_EEEEEENS5_IJNS5_IJS1L_SG_EEESN_EEEEEEEvNS4_8identityENS4_23SM90_TMA_LOAD_MULTICASTENS1S_IS1U_NS4_18smem_ptr_flag_bitsILi16EEENSK_INS5_IJSQ_SH_EEENS5_IJSH_SC_EEEEEEEvS24_EENS_8epilogue10collective6detail29Sm90TmaWarpSpecializedAdapterINS2E_15DefaultEpilogueIfNS5_IJSC_llEEES2I_NS2D_6thread17LinearCombinationIfLi1EffLNS2J_9ScaleType4KindE0ELNS_15FloatRoundStyleE2EfEENS1_15EpilogueDefaultEEEEEvvEEEEvNT_6ParamsE,"aw",@nobits
	.sectionflags	@""
	.align	16
	.zero		1024


//--------------------- .nv.shared.reserved.0     --------------------------
	.section	.nv.shared.reserved.0,"aw",@nobits
	.weak		__nv_reservedSMEM_offset_0_alias
	.size		__nv_reservedSMEM_offset_0_alias, 0, 0
	.other		__nv_reservedSMEM_offset_0_alias,@"STO_CUDA_RESERVED_SHARED STV_DEFAULT"
__nv_reservedSMEM_offset_0_alias:
	.zero		0


//--------------------- .nv.global                --------------------------
	.section	.nv.global,"aw",@nobits
.nv.global:
	.type		_ZN39_INTERNAL_7940e1f8_4_k_cu_ebc97b00_40054cute1_E,@object
	.size		_ZN39_INTERNAL_7940e1f8_4_k_cu_ebc97b00_40054cute1_E,(_ZN39_INTERNAL_7940e1f8_4_k_cu_ebc97b00_40054cuda3std3__45__cpo6cbeginE - _ZN39_INTERNAL_7940e1f8_4_k_cu_ebc97b00_40054cute1_E)
_ZN39_INTERNAL_7940e1f8_4_k_cu_ebc97b00_40054cute1_E:
	.zero		1
	.type		_ZN39_INTERNAL_7940e1f8_4_k_cu_ebc97b00_40054cuda3std3__45__cpo6cbeginE,@object
	.size		_ZN39_INTERNAL_7940e1f8_4_k_cu_ebc97b00_40054cuda3std3__45__cpo6cbeginE,(_ZN39_INTERNAL_7940e1f8_4_k_cu_ebc97b00_40054cuda3std3__48in_placeE - _ZN39_INTERNAL_7940e1f8_4_k_cu_ebc97b00_40054cuda3std3__45__cpo6cbeginE)
_ZN39_INTERNAL_7940e1f8_4_k_cu_ebc97b00_40054cuda3std3__45__cpo6cbeginE:
	.zero		1
	.type		_ZN39_INTERNAL_7940e1f8_4_k_cu_ebc97b00_40054cuda3std3__48in_placeE,@object
	.size		_ZN39_INTERNAL_7940e1f8_4_k_cu_ebc97b00_40054cuda3std3__48in_placeE,(_ZN39_INTERNAL_7940e1f8_4_k_cu_ebc97b00_40054cuda3std6ranges3__45__cpo9iter_moveE - _ZN39_INTERNAL_7940e1f8_4_k_cu_ebc97b00_40054cuda3std3__48in_placeE)
_ZN39_INTERNAL_7940e1f8_4_k_cu_ebc97b00_40054cuda3std3__48in_placeE:
	.zero		1
	.type		_ZN39_INTERNAL_7940e1f8_4_k_cu_ebc97b00_40054cuda3std6ranges3__45__cpo9iter_moveE,@object
	.size		_ZN39_INTERNAL_7940e1f8_4_k_cu_ebc97b00_40054cuda3std6ranges3__45__cpo9iter_moveE,(_ZN39_INTERNAL_7940e1f8_4_k_cu_ebc97b00_40054cuda3std3__45__cpo5beginE - _ZN39_INTERNAL_7940e1f8_4_k_cu_ebc97b00_40054cuda3std6ranges3__45__cpo9iter_moveE)
_ZN39_INTERNAL_7940e1f8_4_k_cu_ebc97b00_40054cuda3std6ranges3__45__cpo9iter_moveE:
	.zero		1
	.type		_ZN39_INTERNAL_7940e1f8_4_k_cu_ebc97b00_40054cuda3std3__45__cpo5beginE,@object
	.size		_ZN39_INTERNAL_7940e1f8_4_k_cu_ebc97b00_40054cuda3std3__45__cpo5beginE,(_ZN39_INTERNAL_7940e1f8_4_k_cu_ebc97b00_40054cuda3std3__441_GLOBAL__N__7940e1f8_4_k_cu_ebc97b00_40056ignoreE - _ZN39_INTERNAL_7940e1f8_4_k_cu_ebc97b00_40054cuda3std3__45__cpo5beginE)
_ZN39_INTERNAL_7940e1f8_4_k_cu_ebc97b00_40054cuda3std3__45__cpo5beginE:
	.zero		1
	.type		_ZN39_INTERNAL_7940e1f8_4_k_cu_ebc97b00_40054cuda3std3__441_GLOBAL__N__7940e1f8_4_k_cu_ebc97b00_40056ignoreE,@object
	.size		_ZN39_INTERNAL_7940e1f8_4_k_cu_ebc97b00_40054cuda3std3__441_GLOBAL__N__7940e1f8_4_k_cu_ebc97b00_40056ignoreE,(_ZN39_INTERNAL_7940e1f8_4_k_cu_ebc97b00_40054cute7productE - _ZN39_INTERNAL_7940e1f8_4_k_cu_ebc97b00_40054cuda3std3__441_GLOBAL__N__7940e1f8_4_k_cu_ebc97b00_40056ignoreE)
_ZN39_INTERNAL_7940e1f8_4_k_cu_ebc97b00_40054cuda3std3__441_GLOBAL__N__7940e1f8_4_k_cu_ebc97b00_40056ignoreE:
	.zero		1
	.type		_ZN39_INTERNAL_7940e1f8_4_k_cu_ebc97b00_40054cute7productE,@object
	.size		_ZN39_INTERNAL_7940e1f8_4_k_cu_ebc97b00_40054cute7productE,(_ZN39_INTERNAL_7940e1f8_4_k_cu_ebc97b00_40054cuda3std3__45__cpo3endE - _ZN39_INTERNAL_7940e1f8_4_k_cu_ebc97b00_40054cute7productE)
_ZN39_INTERNAL_7940e1f8_4_k_cu_ebc97b00_40054cute7productE:
	.zero		1
	.type		_ZN39_INTERNAL_7940e1f8_4_k_cu_ebc97b00_40054cuda3std3__45__cpo3endE,@object
	.size		_ZN39_INTERNAL_7940e1f8_4_k_cu_ebc97b00_40054cuda3std3__45__cpo3endE,(_ZN39_INTERNAL_7940e1f8_4_k_cu_ebc97b00_40054cuda3std3__419piecewise_constructE - _ZN39_INTERNAL_7940e1f8_4_k_cu_ebc97b00_40054cuda3std3__45__cpo3endE)
_ZN39_INTERNAL_7940e1f8_4_k_cu_ebc97b00_40054cuda3std3__45__cpo3endE:
	.zero		1
	.type		_ZN39_INTERNAL_7940e1f8_4_k_cu_ebc97b00_40054cuda3std3__419piecewise_constructE,@object
	.size		_ZN39_INTERNAL_7940e1f8_4_k_cu_ebc97b00_40054cuda3std3__419piecewise_constructE,(_ZN39_INTERNAL_7940e1f8_4_k_cu_ebc97b00_40054cuda3std3__45__cpo4cendE - _ZN39_INTERNAL_7940e1f8_4_k_cu_ebc97b00_40054cuda3std3__419piecewise_constructE)
_ZN39_INTERNAL_7940e1f8_4_k_cu_ebc97b00_40054cuda3std3__419piecewise_constructE:
	.zero		1
	.type		_ZN39_INTERNAL_7940e1f8_4_k_cu_ebc97b00_40054cuda3std3__45__cpo4cendE,@object
	.size		_ZN39_INTERNAL_7940e1f8_4_k_cu_ebc97b00_40054cuda3std3__45__cpo4cendE,(_ZN39_INTERNAL_7940e1f8_4_k_cu_ebc97b00_40054cuda3std6ranges3__45__cpo4swapE - _ZN39_INTERNAL_7940e1f8_4_k_cu_ebc97b00_40054cuda3std3__45__cpo4cendE)
_ZN39_INTERNAL_7940e1f8_4_k_cu_ebc97b00_40054cuda3std3__45__cpo4cendE:
	.zero		1
	.type		_ZN39_INTERNAL_7940e1f8_4_k_cu_ebc97b00_40054cuda3std6ranges3__45__cpo4swapE,@object
	.size		_ZN39_INTERNAL_7940e1f8_4_k_cu_ebc97b00_40054cuda3std6ranges3__45__cpo4swapE,(.L_7 - _ZN39_INTERNAL_7940e1f8_4_k_cu_ebc97b00_40054cuda3std6ranges3__45__cpo4swapE)
_ZN39_INTERNAL_7940e1f8_4_k_cu_ebc97b00_40054cuda3std6ranges3__45__cpo4swapE:
	.zero		1
.L_7:


//--------------------- .nv.constant0._ZN7cutlass13device_kernelINS_4gemm6kernel13GemmUniversalIN4cute5tupleIJiiiiEEENS1_10collective13CollectiveMmaINS1_40MainloopSm90TmaGmmaWarpSpecializedSparseILi6ENS5_IJNS4_1CILi2EEENSA_ILi1EEESC_EEENS1_35KernelTmaWarpSpecializedCooperativeEEENS5_IJNSA_ILi128EEENSA_ILi64EEESG_EEENS_6half_tENS5_IJNS4_6LayoutINS5_IJiNS5_IJSB_iEEEiEEENS5_IJlNS5_IJSC_SB_EEElEEEEENSK_INS5_IJNS5_IJNS5_IJNSA_ILi8EEESB_NSA_ILi4EEEEEEiEEENS5_IJNS5_IJNSA_ILi16EEESB_SR_EEEiEEEiEEENS5_IJNS5_IJNS5_IJSG_SU_NSA_ILi2048EEEEEENSA_ILi8192EEEEEENS5_IJNS5_IJSC_NSA_ILi1024EEENSA_ILi32EEEEEElEEElEEEEEEEESJ_NS5_IJlSC_lEEENS4_8TiledMMAINS4_8MMA_AtomIJNS4_4SM904GMMA6SPARSE26GMMA_64x64x32_F32F16F16_SSILNS1D_5MajorE0ELS1G_0ELNS1D_7ScaleInE1ELS1H_1ELNS1D_9SparseSelE0EEEEEENSK_ISD_NS5_IJSC_NSA_ILi0EEES1L_EEEEENS5_IJNS4_10UnderscoreES1O_S1O_EEEEENS4_13SM90_TMA_LOADENS4_14ComposedLayoutINS4_7SwizzleILi3ELi4ELi3EEENS4_25smem_sparse_ptr_flag_bitsILi2ELi16EEENSK_INS5_IJNS5_IJSC_SQ_EEENS5_IJSB_SH_EEEEEENS5_IJNS5_IJS1L_SG_EEESN_EEEEEEEvNS4_8identityENS4_23SM90_TMA_LOAD_MULTICASTENS1S_IS1U_NS4_18smem_ptr_flag_bitsILi16EEENSK_INS5_IJSQ_SH_EEENS5_IJSH_SC_EEEEEEEvS24_EENS_8epilogue10collective6detail29Sm90TmaWarpSpecializedAdapterINS2E_15DefaultEpilogueIfNS5_IJSC_llEEES2I_NS2D_6thread17LinearCombinationIfLi1EffLNS2J_9ScaleType4KindE0ELNS_15FloatRoundStyleE2EfEENS1_15EpilogueDefaultEEEEEvvEEEEvNT_6ParamsE --------------------------
	.section	.nv.constant0._ZN7cutlass13device_kernelINS_4gemm6kernel13GemmUniversalIN4cute5tupleIJiiiiEEENS1_10collective13CollectiveMmaINS1_40MainloopSm90TmaGmmaWarpSpecializedSparseILi6ENS5_IJNS4_1CILi2EEENSA_ILi1EEESC_EEENS1_35KernelTmaWarpSpecializedCooperativeEEENS5_IJNSA_ILi128EEENSA_ILi64EEESG_EEENS_6half_tENS5_IJNS4_6LayoutINS5_IJiNS5_IJSB_iEEEiEEENS5_IJlNS5_IJSC_SB_EEElEEEEENSK_INS5_IJNS5_IJNS5_IJNSA_ILi8EEESB_NSA_ILi4EEEEEEiEEENS5_IJNS5_IJNSA_ILi16EEESB_SR_EEEiEEEiEEENS5_IJNS5_IJNS5_IJSG_SU_NSA_ILi2048EEEEEENSA_ILi8192EEEEEENS5_IJNS5_IJSC_NSA_ILi1024EEENSA_ILi32EEEEEElEEElEEEEEEEESJ_NS5_IJlSC_lEEENS4_8TiledMMAINS4_8MMA_AtomIJNS4_4SM904GMMA6SPARSE26GMMA_64x64x32_F32F16F16_SSILNS1D_5MajorE0ELS1G_0ELNS1D_7ScaleInE1ELS1H_1ELNS1D_9SparseSelE0EEEEEENSK_ISD_NS5_IJSC_NSA_ILi0EEES1L_EEEEENS5_IJNS4_10UnderscoreES1O_S1O_EEEEENS4_13SM90_TMA_LOADENS4_14ComposedLayoutINS4_7SwizzleILi3ELi4ELi3EEENS4_25smem_sparse_ptr_flag_bitsILi2ELi16EEENSK_INS5_IJNS5_IJSC_SQ_EEENS5_IJSB_SH_EEEEEENS5_IJNS5_IJS1L_SG_EEESN_EEEEEEEvNS4_8identityENS4_23SM90_TMA_LOAD_MULTICASTENS1S_IS1U_NS4_18smem_ptr_flag_bitsILi16EEENSK_INS5_IJSQ_SH_EEENS5_IJSH_SC_EEEEEEEvS24_EENS_8epilogue10collective6detail29Sm90TmaWarpSpecializedAdapterINS2E_15DefaultEpilogueIfNS5_IJSC_llEEES2I_NS2D_6thread17LinearCombinationIfLi1EffLNS2J_9ScaleType4KindE0ELNS_15FloatRoundStyleE2EfEENS1_15EpilogueDefaultEEEEEvvEEEEvNT_6ParamsE,"a",@progbits
	.sectionflags	@""
	.align	4
.nv.constant0._ZN7cutlass13device_kernelINS_4gemm6kernel13GemmUniversalIN4cute5tupleIJiiiiEEENS1_10collective13CollectiveMmaINS1_40MainloopSm90TmaGmmaWarpSpecializedSparseILi6ENS5_IJNS4_1CILi2EEENSA_ILi1EEESC_EEENS1_35KernelTmaWarpSpecializedCooperativeEEENS5_IJNSA_ILi128EEENSA_ILi64EEESG_EEENS_6half_tENS5_IJNS4_6LayoutINS5_IJiNS5_IJSB_iEEEiEEENS5_IJlNS5_IJSC_SB_EEElEEEEENSK_INS5_IJNS5_IJNS5_IJNSA_ILi8EEESB_NSA_ILi4EEEEEEiEEENS5_IJNS5_IJNSA_ILi16EEESB_SR_EEEiEEEiEEENS5_IJNS5_IJNS5_IJSG_SU_NSA_ILi2048EEEEEENSA_ILi8192EEEEEENS5_IJNS5_IJSC_NSA_ILi1024EEENSA_ILi32EEEEEElEEElEEEEEEEESJ_NS5_IJlSC_lEEENS4_8TiledMMAINS4_8MMA_AtomIJNS4_4SM904GMMA6SPARSE26GMMA_64x64x32_F32F16F16_SSILNS1D_5MajorE0ELS1G_0ELNS1D_7ScaleInE1ELS1H_1ELNS1D_9SparseSelE0EEEEEENSK_ISD_NS5_IJSC_NSA_ILi0EEES1L_EEEEENS5_IJNS4_10UnderscoreES1O_S1O_EEEEENS4_13SM90_TMA_LOADENS4_14ComposedLayoutINS4_7SwizzleILi3ELi4ELi3EEENS4_25smem_sparse_ptr_flag_bitsILi2ELi16EEENSK_INS5_IJNS5_IJSC_SQ_EEENS5_IJSB_SH_EEEEEENS5_IJNS5_IJS1L_SG_EEESN_EEEEEEEvNS4_8identityENS4_23SM90_TMA_LOAD_MULTICASTENS1S_IS1U_NS4_18smem_ptr_flag_bitsILi16EEENSK_INS5_IJSQ_SH_EEENS5_IJSH_SC_EEEEEEEvS24_EENS_8epilogue10collective6detail29Sm90TmaWarpSpecializedAdapterINS2E_15DefaultEpilogueIfNS5_IJSC_llEEES2I_NS2D_6thread17LinearCombinationIfLi1EffLNS2J_9ScaleType4KindE0ELNS_15FloatRoundStyleE2EfEENS1_15EpilogueDefaultEEEEEvvEEEEvNT_6ParamsE:
	.zero		1920


//--------------------- SYMBOLS --------------------------

	.type		.nv.reservedSmem.offset0,@object
	.size		.nv.reservedSmem.offset0,0x4
